//
// Generated by NVIDIA NVVM Compiler
//
// Compiler Build ID: CL-36424714
// Cuda compilation tools, release 13.0, V13.0.88
// Based on NVVM 20.0.0
//

.version 9.0
.target sm_100
.address_size 64

	// .globl	_Z6renderPfii
.func  (.param .b64 func_retval0) __internal_accurate_pow
(
	.param .b64 __internal_accurate_pow_param_0
)
;

.visible .entry _Z6renderPfii(
	.param .u64 .ptr .align 1 _Z6renderPfii_param_0,
	.param .u32 _Z6renderPfii_param_1,
	.param .u32 _Z6renderPfii_param_2
)
{
	.reg .pred 	%p<31>;
	.reg .b32 	%r<52>;
	.reg .b32 	%f<7>;
	.reg .b64 	%rd<5>;
	.reg .b64 	%fd<40>;

	ld.param.u64 	%rd2, [_Z6renderPfii_param_0];
	ld.param.u32 	%r7, [_Z6renderPfii_param_1];
	ld.param.u32 	%r9, [_Z6renderPfii_param_2];
	mov.u32 	%r10, %tid.x;
	mov.u32 	%r11, %ctaid.x;
	mov.u32 	%r12, %ntid.x;
	mad.lo.s32 	%r1, %r11, %r12, %r10;
	mov.u32 	%r13, %tid.y;
	mov.u32 	%r14, %ctaid.y;
	mov.u32 	%r15, %ntid.y;
	mad.lo.s32 	%r16, %r14, %r15, %r13;
	setp.ge.s32 	%p1, %r1, %r7;
	setp.ge.s32 	%p2, %r16, %r9;
	or.pred  	%p3, %p1, %p2;
	@%p3 bra 	$L__BB0_17;
	cvta.to.global.u64 	%rd3, %rd2;
	mad.lo.s32 	%r17, %r7, %r16, %r1;
	mul.lo.s32 	%r18, %r17, 3;
	cvt.rn.f32.s32 	%f2, %r1;
	cvt.rn.f32.s32 	%f3, %r7;
	div.rn.f32 	%f4, %f2, %f3;
	cvt.rn.f32.u32 	%f5, %r16;
	cvt.rn.f32.u32 	%f6, %r9;
	div.rn.f32 	%f1, %f5, %f6;
	mul.wide.s32 	%rd4, %r18, 4;
	add.s64 	%rd1, %rd3, %rd4;
	st.global.f32 	[%rd1], %f4;
	st.global.f32 	[%rd1+4], %f1;
	mov.b32 	%r19, 1045220557;
	st.global.u32 	[%rd1+8], %r19;
	cvt.f64.f32 	%fd18, %f4;
	add.f64 	%fd1, %fd18, 0dBFE0000000000000;
	{
	.reg .b32 %temp; 
	mov.b64 	{%temp, %r3}, %fd1;
	}
	mov.f64 	%fd19, 0d4000000000000000;
	{
	.reg .b32 %temp; 
	mov.b64 	{%temp, %r20}, %fd19;
	}
	and.b32  	%r5, %r20, 2146435072;
	setp.eq.s32 	%p4, %r5, 1062207488;
	abs.f64 	%fd2, %fd1;
	{ // callseq 0, 0
	.param .b64 param0;
	st.param.f64 	[param0], %fd2;
	.param .b64 retval0;
	call.uni (retval0), 
	__internal_accurate_pow, 
	(
	param0
	);
	ld.param.f64 	%fd20, [retval0];
	} // callseq 0
	setp.lt.s32 	%p5, %r3, 0;
	neg.f64 	%fd22, %fd20;
	selp.f64 	%fd23, %fd22, %fd20, %p4;
	selp.f64 	%fd37, %fd23, %fd20, %p5;
	setp.neu.f64 	%p6, %fd1, 0d0000000000000000;
	@%p6 bra 	$L__BB0_3;
	setp.eq.s32 	%p7, %r5, 1062207488;
	selp.b32 	%r21, %r3, 0, %p7;
	setp.lt.s32 	%p8, %r20, 0;
	or.b32  	%r22, %r21, 2146435072;
	selp.b32 	%r23, %r22, %r21, %p8;
	mov.b32 	%r24, 0;
	mov.b64 	%fd37, {%r24, %r23};
$L__BB0_3:
	add.f64 	%fd24, %fd1, 0d4000000000000000;
	{
	.reg .b32 %temp; 
	mov.b64 	{%temp, %r25}, %fd24;
	}
	and.b32  	%r26, %r25, 2146435072;
	setp.ne.s32 	%p9, %r26, 2146435072;
	@%p9 bra 	$L__BB0_8;
	setp.num.f64 	%p10, %fd1, %fd1;
	@%p10 bra 	$L__BB0_6;
	mov.f64 	%fd25, 0d4000000000000000;
	add.rn.f64 	%fd37, %fd1, %fd25;
	bra.uni 	$L__BB0_8;
$L__BB0_6:
	setp.neu.f64 	%p11, %fd2, 0d7FF0000000000000;
	@%p11 bra 	$L__BB0_8;
	setp.lt.s32 	%p12, %r3, 0;
	setp.eq.s32 	%p13, %r5, 1062207488;
	setp.lt.s32 	%p14, %r20, 0;
	selp.b32 	%r28, 0, 2146435072, %p14;
	and.b32  	%r29, %r20, 2147483647;
	setp.ne.s32 	%p15, %r29, 1071644672;
	or.b32  	%r30, %r28, -2147483648;
	selp.b32 	%r31, %r30, %r28, %p15;
	selp.b32 	%r32, %r31, %r28, %p13;
	selp.b32 	%r33, %r32, %r28, %p12;
	mov.b32 	%r34, 0;
	mov.b64 	%fd37, {%r34, %r33};
$L__BB0_8:
	setp.eq.s32 	%p16, %r5, 1062207488;
	setp.eq.f64 	%p17, %fd1, 0d3FF0000000000000;
	selp.f64 	%fd9, 0d3FF0000000000000, %fd37, %p17;
	cvt.f64.f32 	%fd26, %f1;
	add.f64 	%fd10, %fd26, 0dBFE0000000000000;
	{
	.reg .b32 %temp; 
	mov.b64 	{%temp, %r6}, %fd10;
	}
	abs.f64 	%fd11, %fd10;
	{ // callseq 1, 0
	.param .b64 param0;
	st.param.f64 	[param0], %fd11;
	.param .b64 retval0;
	call.uni (retval0), 
	__internal_accurate_pow, 
	(
	param0
	);
	ld.param.f64 	%fd27, [retval0];
	} // callseq 1
	setp.lt.s32 	%p18, %r6, 0;
	neg.f64 	%fd29, %fd27;
	selp.f64 	%fd30, %fd29, %fd27, %p16;
	selp.f64 	%fd39, %fd30, %fd27, %p18;
	setp.neu.f64 	%p19, %fd10, 0d0000000000000000;
	@%p19 bra 	$L__BB0_10;
	setp.eq.s32 	%p20, %r5, 1062207488;
	selp.b32 	%r36, %r6, 0, %p20;
	setp.lt.s32 	%p21, %r20, 0;
	or.b32  	%r37, %r36, 2146435072;
	selp.b32 	%r38, %r37, %r36, %p21;
	mov.b32 	%r39, 0;
	mov.b64 	%fd39, {%r39, %r38};
$L__BB0_10:
	add.f64 	%fd31, %fd10, 0d4000000000000000;
	{
	.reg .b32 %temp; 
	mov.b64 	{%temp, %r40}, %fd31;
	}
	and.b32  	%r41, %r40, 2146435072;
	setp.ne.s32 	%p22, %r41, 2146435072;
	@%p22 bra 	$L__BB0_15;
	setp.num.f64 	%p23, %fd10, %fd10;
	@%p23 bra 	$L__BB0_13;
	mov.f64 	%fd32, 0d4000000000000000;
	add.rn.f64 	%fd39, %fd10, %fd32;
	bra.uni 	$L__BB0_15;
$L__BB0_13:
	setp.neu.f64 	%p24, %fd11, 0d7FF0000000000000;
	@%p24 bra 	$L__BB0_15;
	setp.lt.s32 	%p25, %r6, 0;
	setp.eq.s32 	%p26, %r5, 1062207488;
	setp.lt.s32 	%p27, %r20, 0;
	selp.b32 	%r43, 0, 2146435072, %p27;
	and.b32  	%r44, %r20, 2147483647;
	setp.ne.s32 	%p28, %r44, 1071644672;
	or.b32  	%r45, %r43, -2147483648;
	selp.b32 	%r46, %r45, %r43, %p28;
	selp.b32 	%r47, %r46, %r43, %p26;
	selp.b32 	%r48, %r47, %r43, %p25;
	mov.b32 	%r49, 0;
	mov.b64 	%fd39, {%r49, %r48};
$L__BB0_15:
	setp.eq.f64 	%p29, %fd10, 0d3FF0000000000000;
	selp.f64 	%fd33, 0d3FF0000000000000, %fd39, %p29;
	add.f64 	%fd34, %fd9, %fd33;
	sqrt.rn.f64 	%fd35, %fd34;
	setp.geu.f64 	%p30, %fd35, 0d3FD0000000000000;
	@%p30 bra 	$L__BB0_17;
	mov.b32 	%r50, 1065353216;
	st.global.u32 	[%rd1], %r50;
	mov.b32 	%r51, 0;
	st.global.u32 	[%rd1+4], %r51;
	st.global.u32 	[%rd1+8], %r51;
$L__BB0_17:
	ret;

}
.func  (.param .b64 func_retval0) __internal_accurate_pow(
	.param .b64 __internal_accurate_pow_param_0
)
{
	.reg .pred 	%p<8>;
	.reg .b32 	%r<49>;
	.reg .b32 	%f<3>;
	.reg .b64 	%fd<109>;

	ld.param.f64 	%fd10, [__internal_accurate_pow_param_0];
	{
	.reg .b32 %temp; 
	mov.b64 	{%temp, %r46}, %fd10;
	}
	{
	.reg .b32 %temp; 
	mov.b64 	{%r45, %temp}, %fd10;
	}
	shr.u32 	%r47, %r46, 20;
	setp.gt.u32 	%p1, %r46, 1048575;
	@%p1 bra 	$L__BB1_2;
	mul.f64 	%fd11, %fd10, 0d4350000000000000;
	{
	.reg .b32 %temp; 
	mov.b64 	{%temp, %r46}, %fd11;
	}
	{
	.reg .b32 %temp; 
	mov.b64 	{%r45, %temp}, %fd11;
	}
	shr.u32 	%r16, %r46, 20;
	add.s32 	%r47, %r16, -54;
$L__BB1_2:
	add.s32 	%r48, %r47, -1023;
	and.b32  	%r17, %r46, -2146435073;
	or.b32  	%r18, %r17, 1072693248;
	mov.b64 	%fd107, {%r45, %r18};
	setp.lt.u32 	%p2, %r18, 1073127583;
	@%p2 bra 	$L__BB1_4;
	{
	.reg .b32 %temp; 
	mov.b64 	{%r19, %temp}, %fd107;
	}
	{
	.reg .b32 %temp; 
	mov.b64 	{%temp, %r20}, %fd107;
	}
	add.s32 	%r21, %r20, -1048576;
	mov.b64 	%fd107, {%r19, %r21};
	add.s32 	%r48, %r47, -1022;
$L__BB1_4:
	add.f64 	%fd12, %fd107, 0dBFF0000000000000;
	add.f64 	%fd13, %fd107, 0d3FF0000000000000;
	rcp.approx.ftz.f64 	%fd14, %fd13;
	neg.f64 	%fd15, %fd13;
	fma.rn.f64 	%fd16, %fd15, %fd14, 0d3FF0000000000000;
	fma.rn.f64 	%fd17, %fd16, %fd16, %fd16;
	fma.rn.f64 	%fd18, %fd17, %fd14, %fd14;
	mul.f64 	%fd19, %fd12, %fd18;
	fma.rn.f64 	%fd20, %fd12, %fd18, %fd19;
	mul.f64 	%fd21, %fd20, %fd20;
	fma.rn.f64 	%fd22, %fd21, 0d3EB0F5FF7D2CAFE2, 0d3ED0F5D241AD3B5A;
	fma.rn.f64 	%fd23, %fd22, %fd21, 0d3EF3B20A75488A3F;
	fma.rn.f64 	%fd24, %fd23, %fd21, 0d3F1745CDE4FAECD5;
	fma.rn.f64 	%fd25, %fd24, %fd21, 0d3F3C71C7258A578B;
	fma.rn.f64 	%fd26, %fd25, %fd21, 0d3F6249249242B910;
	fma.rn.f64 	%fd27, %fd26, %fd21, 0d3F89999999999DFB;
	sub.f64 	%fd28, %fd12, %fd20;
	add.f64 	%fd29, %fd28, %fd28;
	neg.f64 	%fd30, %fd20;
	fma.rn.f64 	%fd31, %fd30, %fd12, %fd29;
	mul.f64 	%fd32, %fd18, %fd31;
	fma.rn.f64 	%fd33, %fd21, %fd27, 0d3FB5555555555555;
	mov.f64 	%fd34, 0d3FB5555555555555;
	sub.f64 	%fd35, %fd34, %fd33;
	fma.rn.f64 	%fd36, %fd21, %fd27, %fd35;
	add.f64 	%fd37, %fd36, 0dBC46A4CB00B9E7B0;
	add.f64 	%fd38, %fd33, %fd37;
	sub.f64 	%fd39, %fd33, %fd38;
	add.f64 	%fd40, %fd37, %fd39;
	mul.rn.f64 	%fd41, %fd20, %fd20;
	neg.f64 	%fd42, %fd41;
	fma.rn.f64 	%fd43, %fd20, %fd20, %fd42;
	{
	.reg .b32 %temp; 
	mov.b64 	{%r22, %temp}, %fd32;
	}
	{
	.reg .b32 %temp; 
	mov.b64 	{%temp, %r23}, %fd32;
	}
	add.s32 	%r24, %r23, 1048576;
	mov.b64 	%fd44, {%r22, %r24};
	fma.rn.f64 	%fd45, %fd20, %fd44, %fd43;
	mul.rn.f64 	%fd46, %fd41, %fd20;
	neg.f64 	%fd47, %fd46;
	fma.rn.f64 	%fd48, %fd41, %fd20, %fd47;
	fma.rn.f64 	%fd49, %fd41, %fd32, %fd48;
	fma.rn.f64 	%fd50, %fd45, %fd20, %fd49;
	mul.rn.f64 	%fd51, %fd38, %fd46;
	neg.f64 	%fd52, %fd51;
	fma.rn.f64 	%fd53, %fd38, %fd46, %fd52;
	fma.rn.f64 	%fd54, %fd38, %fd50, %fd53;
	fma.rn.f64 	%fd55, %fd40, %fd46, %fd54;
	add.f64 	%fd56, %fd51, %fd55;
	sub.f64 	%fd57, %fd51, %fd56;
	add.f64 	%fd58, %fd55, %fd57;
	add.f64 	%fd59, %fd20, %fd56;
	sub.f64 	%fd60, %fd20, %fd59;
	add.f64 	%fd61, %fd56, %fd60;
	add.f64 	%fd62, %fd58, %fd61;
	add.f64 	%fd63, %fd32, %fd62;
	add.f64 	%fd64, %fd59, %fd63;
	sub.f64 	%fd65, %fd59, %fd64;
	add.f64 	%fd66, %fd63, %fd65;
	xor.b32  	%r25, %r48, -2147483648;
	mov.b32 	%r26, 1127219200;
	mov.b64 	%fd67, {%r25, %r26};
	mov.b32 	%r27, -2147483648;
	mov.b64 	%fd68, {%r27, %r26};
	sub.f64 	%fd69, %fd67, %fd68;
	fma.rn.f64 	%fd70, %fd69, 0d3FE62E42FEFA39EF, %fd64;
	fma.rn.f64 	%fd71, %fd69, 0dBFE62E42FEFA39EF, %fd70;
	sub.f64 	%fd72, %fd71, %fd64;
	sub.f64 	%fd73, %fd66, %fd72;
	fma.rn.f64 	%fd74, %fd69, 0d3C7ABC9E3B39803F, %fd73;
	add.f64 	%fd75, %fd70, %fd74;
	sub.f64 	%fd76, %fd70, %fd75;
	add.f64 	%fd77, %fd74, %fd76;
	mov.f64 	%fd78, 0d4000000000000000;
	{
	.reg .b32 %temp; 
	mov.b64 	{%temp, %r28}, %fd78;
	}
	{
	.reg .b32 %temp; 
	mov.b64 	{%r29, %temp}, %fd78;
	}
	shl.b32 	%r30, %r28, 1;
	setp.gt.u32 	%p3, %r30, -33554433;
	and.b32  	%r31, %r28, -15728641;
	selp.b32 	%r32, %r31, %r28, %p3;
	mov.b64 	%fd79, {%r29, %r32};
	mul.rn.f64 	%fd80, %fd75, %fd79;
	neg.f64 	%fd81, %fd80;
	fma.rn.f64 	%fd82, %fd75, %fd79, %fd81;
	fma.rn.f64 	%fd83, %fd77, %fd79, %fd82;
	add.f64 	%fd4, %fd80, %fd83;
	sub.f64 	%fd84, %fd80, %fd4;
	add.f64 	%fd5, %fd83, %fd84;
	fma.rn.f64 	%fd85, %fd4, 0d3FF71547652B82FE, 0d4338000000000000;
	{
	.reg .b32 %temp; 
	mov.b64 	{%r13, %temp}, %fd85;
	}
	mov.f64 	%fd86, 0dC338000000000000;
	add.rn.f64 	%fd87, %fd85, %fd86;
	fma.rn.f64 	%fd88, %fd87, 0dBFE62E42FEFA39EF, %fd4;
	fma.rn.f64 	%fd89, %fd87, 0dBC7ABC9E3B39803F, %fd88;
	fma.rn.f64 	%fd90, %fd89, 0d3E5ADE1569CE2BDF, 0d3E928AF3FCA213EA;
	fma.rn.f64 	%fd91, %fd90, %fd89, 0d3EC71DEE62401315;
	fma.rn.f64 	%fd92, %fd91, %fd89, 0d3EFA01997C89EB71;
	fma.rn.f64 	%fd93, %fd92, %fd89, 0d3F2A01A014761F65;
	fma.rn.f64 	%fd94, %fd93, %fd89, 0d3F56C16C1852B7AF;
	fma.rn.f64 	%fd95, %fd94, %fd89, 0d3F81111111122322;
	fma.rn.f64 	%fd96, %fd95, %fd89, 0d3FA55555555502A1;
	fma.rn.f64 	%fd97, %fd96, %fd89, 0d3FC5555555555511;
	fma.rn.f64 	%fd98, %fd97, %fd89, 0d3FE000000000000B;
	fma.rn.f64 	%fd99, %fd98, %fd89, 0d3FF0000000000000;
	fma.rn.f64 	%fd100, %fd99, %fd89, 0d3FF0000000000000;
	{
	.reg .b32 %temp; 
	mov.b64 	{%r14, %temp}, %fd100;
	}
	{
	.reg .b32 %temp; 
	mov.b64 	{%temp, %r15}, %fd100;
	}
	shl.b32 	%r33, %r13, 20;
	add.s32 	%r34, %r33, %r15;
	mov.b64 	%fd108, {%r14, %r34};
	{
	.reg .b32 %temp; 
	mov.b64 	{%temp, %r35}, %fd4;
	}
	mov.b32 	%f2, %r35;
	abs.f32 	%f1, %f2;
	setp.lt.f32 	%p4, %f1, 0f4086232B;
	@%p4 bra 	$L__BB1_7;
	setp.lt.f64 	%p5, %fd4, 0d0000000000000000;
	add.f64 	%fd101, %fd4, 0d7FF0000000000000;
	selp.f64 	%fd108, 0d0000000000000000, %fd101, %p5;
	setp.geu.f32 	%p6, %f1, 0f40874800;
	@%p6 bra 	$L__BB1_7;
	shr.u32 	%r36, %r13, 31;
	add.s32 	%r37, %r13, %r36;
	shr.s32 	%r38, %r37, 1;
	shl.b32 	%r39, %r38, 20;
	add.s32 	%r40, %r15, %r39;
	mov.b64 	%fd102, {%r14, %r40};
	sub.s32 	%r41, %r13, %r38;
	shl.b32 	%r42, %r41, 20;
	add.s32 	%r43, %r42, 1072693248;
	mov.b32 	%r44, 0;
	mov.b64 	%fd103, {%r44, %r43};
	mul.f64 	%fd108, %fd103, %fd102;
$L__BB1_7:
	abs.f64 	%fd104, %fd108;
	setp.eq.f64 	%p7, %fd104, 0d7FF0000000000000;
	fma.rn.f64 	%fd105, %fd108, %fd5, %fd108;
	selp.f64 	%fd106, %fd108, %fd105, %p7;
	st.param.f64 	[func_retval0], %fd106;
	ret;

}


// ===== COMPILED SASS (sm_100) =====

	.target	sm_100

	.elftype	@"ET_EXEC"


//--------------------- .note.nv.tkinfo           --------------------------
	.section	.note.nv.tkinfo,"",@"SHT_NOTE"
	.sectionflags	@"SHF_NOTE_NV_TKINFO"
	.tkinfo
        /*0018*/ 	.word	0x00000002
        /*0030*/ 	.string	""
        /*0030*/ 	.string	"ptxas"
        /*0030*/ 	.string	"Cuda compilation tools, release 13.0, V13.0.88"
        /*0030*/ 	.string	"Build cuda_13.0.r13.0/compiler.36424714_0"
        /*0030*/ 	.string	"-arch sm_100 -m 64 "



//--------------------- .note.nv.cuinfo           --------------------------
	.section	.note.nv.cuinfo,"",@"SHT_NOTE"
	.sectionflags	@"SHF_NOTE_NV_CUINFO"
        /*0018*/ 	.short	0x0002
        /*001a*/ 	.short	0x0064
        /*001c*/ 	.short	0x0082
	.zero		2


//--------------------- .nv.info                  --------------------------
	.section	.nv.info,"",@"SHT_CUDA_INFO"
	.align	4


	//----- nvinfo : EIATTR_REGCOUNT
	.align		4
        /*0000*/ 	.byte	0x04, 0x2f
        /*0002*/ 	.short	(.L_1 - .L_0)
	.align		4
.L_0:
        /*0004*/ 	.word	index@(_Z6renderPfii)
        /*0008*/ 	.word	0x00000020


	//----- nvinfo : EIATTR_FRAME_SIZE
	.align		4
.L_1:
        /*000c*/ 	.byte	0x04, 0x11
        /*000e*/ 	.short	(.L_3 - .L_2)
	.align		4
.L_2:
        /*0010*/ 	.word	index@($_Z6renderPfii$__internal_accurate_pow)
        /*0014*/ 	.word	0x00000000


	//----- nvinfo : EIATTR_FRAME_SIZE
	.align		4
.L_3:
        /*0018*/ 	.byte	0x04, 0x11
        /*001a*/ 	.short	(.L_5 - .L_4)
	.align		4
.L_4:
        /*001c*/ 	.word	index@($__internal_1_$__cuda_sm3x_div_rn_noftz_f32_slowpath)
        /*0020*/ 	.word	0x00000000


	//----- nvinfo : EIATTR_FRAME_SIZE
	.align		4
.L_5:
        /*0024*/ 	.byte	0x04, 0x11
        /*0026*/ 	.short	(.L_7 - .L_6)
	.align		4
.L_6:
        /*0028*/ 	.word	index@($__internal_0_$__cuda_sm20_dsqrt_rn_f64_mediumpath_v1)
        /*002c*/ 	.word	0x00000000


	//----- nvinfo : EIATTR_FRAME_SIZE
	.align		4
.L_7:
        /*0030*/ 	.byte	0x04, 0x11
        /*0032*/ 	.short	(.L_9 - .L_8)
	.align		4
.L_8:
        /*0034*/ 	.word	index@(_Z6renderPfii)
        /*0038*/ 	.word	0x00000000


	//----- nvinfo : EIATTR_MIN_STACK_SIZE
	.align		4
.L_9:
        /*003c*/ 	.byte	0x04, 0x12
        /*003e*/ 	.short	(.L_11 - .L_10)
	.align		4
.L_10:
        /*0040*/ 	.word	index@(_Z6renderPfii)
        /*0044*/ 	.word	0x00000000
.L_11:


//--------------------- .nv.compat                --------------------------
	.section	.nv.compat,"",@"SHT_CUDA_COMPAT_INFO"
	.align	4
        /*0000*/ 	.byte	0x02, 0x09, 0x00, 0x00, 0x02, 0x02, 0x01, 0x00, 0x02, 0x05, 0x05, 0x00, 0x03, 0x07, 0x01, 0x01
        /*0010*/ 	.byte	0x02, 0x03, 0x00, 0x00, 0x02, 0x06, 0x01, 0x00, 0x04, 0x0b, 0x08, 0x00, 0x01, 0x00, 0x00, 0x00
        /*0020*/ 	.byte	0x00, 0x00, 0x00, 0x00


//--------------------- .nv.info._Z6renderPfii    --------------------------
	.section	.nv.info._Z6renderPfii,"",@"SHT_CUDA_INFO"
	.sectionflags	@""
	.align	4


	//----- nvinfo : EIATTR_CUDA_API_VERSION
	.align		4
        /*0000*/ 	.byte	0x04, 0x37
        /*0002*/ 	.short	(.L_13 - .L_12)
.L_12:
        /*0004*/ 	.word	0x00000082


	//----- nvinfo : EIATTR_KPARAM_INFO
	.align		4
.L_13:
        /*0008*/ 	.byte	0x04, 0x17
        /*000a*/ 	.short	(.L_15 - .L_14)
.L_14:
        /*000c*/ 	.word	0x00000000
        /*0010*/ 	.short	0x0002
        /*0012*/ 	.short	0x000c
        /*0014*/ 	.byte	0x00, 0xf0, 0x11, 0x00


	//----- nvinfo : EIATTR_KPARAM_INFO
	.align		4
.L_15:
        /*0018*/ 	.byte	0x04, 0x17
        /*001a*/ 	.short	(.L_17 - .L_16)
.L_16:
        /*001c*/ 	.word	0x00000000
        /*0020*/ 	.short	0x0001
        /*0022*/ 	.short	0x0008
        /*0024*/ 	.byte	0x00, 0xf0, 0x11, 0x00


	//----- nvinfo : EIATTR_KPARAM_INFO
	.align		4
.L_17:
        /*0028*/ 	.byte	0x04, 0x17
        /*002a*/ 	.short	(.L_19 - .L_18)
.L_18:
        /*002c*/ 	.word	0x00000000
        /*0030*/ 	.short	0x0000
        /*0032*/ 	.short	0x0000
        /*0034*/ 	.byte	0x00, 0xf5, 0x21, 0x00


	//----- nvinfo : EIATTR_SPARSE_MMA_MASK
	.align		4
.L_19:
        /*0038*/ 	.byte	0x03, 0x50
        /*003a*/ 	.short	0x0000


	//----- nvinfo : EIATTR_MAXREG_COUNT
	.align		4
        /*003c*/ 	.byte	0x03, 0x1b
        /*003e*/ 	.short	0x00ff


	//----- nvinfo : EIATTR_MERCURY_ISA_VERSION
	.align		4
        /*0040*/ 	.byte	0x03, 0x5f
        /*0042*/ 	.short	0x0101


	//----- nvinfo : EIATTR_VRC_CTA_INIT_COUNT
	.align		4
        /*0044*/ 	.byte	0x02, 0x4a
	.zero		1
	.zero		1


	//----- nvinfo : EIATTR_EXIT_INSTR_OFFSETS
	.align		4
        /*0048*/ 	.byte	0x04, 0x1c
        /*004a*/ 	.short	(.L_21 - .L_20)


	//   ....[0]....
.L_20:
        /*004c*/ 	.word	0x000000c0


	//   ....[1]....
        /*0050*/ 	.word	0x00000820


	//   ....[2]....
        /*0054*/ 	.word	0x00000870


	//----- nvinfo : EIATTR_CRS_STACK_SIZE
	.align		4
.L_21:
        /*0058*/ 	.byte	0x04, 0x1e
        /*005a*/ 	.short	(.L_23 - .L_22)
.L_22:
        /*005c*/ 	.word	0x00000000


	//----- nvinfo : EIATTR_CBANK_PARAM_SIZE
	.align		4
.L_23:
        /*0060*/ 	.byte	0x03, 0x19
        /*0062*/ 	.short	0x0010


	//----- nvinfo : EIATTR_PARAM_CBANK
	.align		4
        /*0064*/ 	.byte	0x04, 0x0a
        /*0066*/ 	.short	(.L_25 - .L_24)
	.align		4
.L_24:
        /*0068*/ 	.word	index@(.nv.constant0._Z6renderPfii)
        /*006c*/ 	.short	0x0380
        /*006e*/ 	.short	0x0010


	//----- nvinfo : EIATTR_SW_WAR
	.align		4
.L_25:
        /*0070*/ 	.byte	0x04, 0x36
        /*0072*/ 	.short	(.L_27 - .L_26)
.L_26:
        /*0074*/ 	.word	0x00000008
.L_27:


//--------------------- .nv.callgraph             --------------------------
	.section	.nv.callgraph,"",@"SHT_CUDA_CALLGRAPH"
	.align	4
	.sectionentsize	8
	.align		4
        /*0000*/ 	.word	0x00000000
	.align		4
        /*0004*/ 	.word	0xffffffff
	.align		4
        /*0008*/ 	.word	0x00000000
	.align		4
        /*000c*/ 	.word	0xfffffffe
	.align		4
        /*0010*/ 	.word	0x00000000
	.align		4
        /*0014*/ 	.word	0xfffffffd
	.align		4
        /*0018*/ 	.word	0x00000000
	.align		4
        /*001c*/ 	.word	0xfffffffc


//--------------------- .text._Z6renderPfii       --------------------------
	.section	.text._Z6renderPfii,"ax",@progbits
	.align	128
        .global         _Z6renderPfii
        .type           _Z6renderPfii,@function
        .size           _Z6renderPfii,(.L_x_31 - _Z6renderPfii)
        .other          _Z6renderPfii,@"STO_CUDA_ENTRY STV_DEFAULT"
_Z6renderPfii:
.text._Z6renderPfii:
[----:B------:R-:W-:Y:S01]  /*0000*/  LDC R1, c[0x0][0x37c] ;  /* 0x0000df00ff017b82 */ /* 0x000fe20000000800 */
[----:B------:R-:W0:Y:S07]  /*0010*/  S2R R2, SR_TID.Y ;  /* 0x0000000000027919 */ /* 0x000e2e0000002200 */
[----:B------:R-:W1:Y:S01]  /*0020*/  LDC R0, c[0x0][0x360] ;  /* 0x0000d800ff007b82 */ /* 0x000e620000000800 */
[----:B------:R-:W2:Y:S01]  /*0030*/  LDCU.64 UR6, c[0x0][0x388] ;  /* 0x00007100ff0677ac */ /* 0x000ea20008000a00 */
[----:B------:R-:W1:Y:S06]  /*0040*/  S2R R3, SR_TID.X ;  /* 0x0000000000037919 */ /* 0x000e6c0000002100 */
[----:B------:R-:W0:Y:S08]  /*0050*/  S2UR UR5, SR_CTAID.Y ;  /* 0x00000000000579c3 */ /* 0x000e300000002600 */
[----:B------:R-:W0:Y:S08]  /*0060*/  LDC R5, c[0x0][0x364] ;  /* 0x0000d900ff057b82 */ /* 0x000e300000000800 */
[----:B------:R-:W1:Y:S01]  /*0070*/  S2UR UR4, SR_CTAID.X ;  /* 0x00000000000479c3 */ /* 0x000e620000002500 */
[----:B0-----:R-:W-:-:S05]  /*0080*/  IMAD R2, R5, UR5, R2 ;  /* 0x0000000505027c24 */ /* 0x001fca000f8e0202 */
[----:B--2---:R-:W-:Y:S01]  /*0090*/  ISETP.GE.AND P0, PT, R2, UR7, PT ;  /* 0x0000000702007c0c */ /* 0x004fe2000bf06270 */
[----:B-1----:R-:W-:-:S05]  /*00a0*/  IMAD R3, R0, UR4, R3 ;  /* 0x0000000400037c24 */ /* 0x002fca000f8e0203 */
[----:B------:R-:W-:-:S13]  /*00b0*/  ISETP.GE.OR P0, PT, R3, UR6, P0 ;  /* 0x0000000603007c0c */ /* 0x000fda0008706670 */
[----:B------:R-:W-:Y:S05]  /*00c0*/  @P0 EXIT ;  /* 0x000000000000094d */ /* 0x000fea0003800000 */
[----:B------:R-:W-:Y:S01]  /*00d0*/  I2FP.F32.S32 R7, UR6 ;  /* 0x0000000600077c45 */ /* 0x000fe20008201400 */
[----:B------:R-:W-:Y:S01]  /*00e0*/  IMAD R6, R2, UR6, R3 ;  /* 0x0000000602067c24 */ /* 0x000fe2000f8e0203 */
[----:B------:R-:W-:Y:S01]  /*00f0*/  I2FP.F32.S32 R0, R3 ;  /* 0x0000000300007245 */ /* 0x000fe20000201400 */
[----:B------:R-:W-:Y:S01]  /*0100*/  BSSY.RECONVERGENT B0, `(.L_x_0) ;  /* 0x000000e000007945 */ /* 0x000fe20003800200 */
[----:B------:R-:W0:Y:S01]  /*0110*/  MUFU.RCP R4, R7 ;  /* 0x0000000700047308 */ /* 0x000e220000001000 */
[----:B------:R-:W-:-:S07]  /*0120*/  IMAD R6, R6, 0x3, RZ ;  /* 0x0000000306067824 */ /* 0x000fce00078e02ff */
[----:B------:R-:W1:Y:S01]  /*0130*/  FCHK P0, R0, R7 ;  /* 0x0000000700007302 */ /* 0x000e620000000000 */
[----:B0-----:R-:W-:-:S04]  /*0140*/  FFMA R5, -R7, R4, 1 ;  /* 0x3f80000007057423 */ /* 0x001fc80000000104 */
[----:B------:R-:W-:-:S04]  /*0150*/  FFMA R5, R4, R5, R4 ;  /* 0x0000000504057223 */ /* 0x000fc80000000004 */
[----:B------:R-:W-:-:S04]  /*0160*/  FFMA R4, R0, R5, RZ ;  /* 0x0000000500047223 */ /* 0x000fc800000000ff */
[----:B------:R-:W-:-:S04]  /*0170*/  FFMA R3, -R7, R4, R0 ;  /* 0x0000000407037223 */ /* 0x000fc80000000100 */
[----:B------:R-:W-:Y:S01]  /*0180*/  FFMA R5, R5, R3, R4 ;  /* 0x0000000305057223 */ /* 0x000fe20000000004 */
[----:B-1----:R-:W-:Y:S06]  /*0190*/  @!P0 BRA `(.L_x_1) ;  /* 0x0000000000108947 */ /* 0x002fec0003800000 */
[----:B------:R-:W-:Y:S01]  /*01a0*/  IMAD.MOV.U32 R3, RZ, RZ, R7 ;  /* 0x000000ffff037224 */ /* 0x000fe200078e0007 */
[----:B------:R-:W-:-:S07]  /*01b0*/  MOV R4, 0x1d0 ;  /* 0x000001d000047802 */ /* 0x000fce0000000f00 */
[----:B------:R-:W-:Y:S05]  /*01c0*/  CALL.REL.NOINC `($__internal_1_$__cuda_sm3x_div_rn_noftz_f32_slowpath) ;  /* 0x0000000800687944 */ /* 0x000fea0003c00000 */
[----:B------:R-:W-:-:S07]  /*01d0*/  IMAD.MOV.U32 R5, RZ, RZ, R0 ;  /* 0x000000ffff057224 */ /* 0x000fce00078e0000 */
.L_x_1:
[----:B------:R-:W-:Y:S05]  /*01e0*/  BSYNC.RECONVERGENT B0 ;  /* 0x0000000000007941 */ /* 0x000fea0003800200 */
.L_x_0:
[----:B------:R-:W0:Y:S01]  /*01f0*/  LDCU UR4, c[0x0][0x38c] ;  /* 0x00007180ff0477ac */ /* 0x000e220008000800 */
[----:B------:R-:W-:Y:S01]  /*0200*/  I2FP.F32.U32 R0, R2 ;  /* 0x0000000200007245 */ /* 0x000fe20000201000 */
[----:B------:R-:W-:Y:S01]  /*0210*/  BSSY.RECONVERGENT B0, `(.L_x_2) ;  /* 0x000000e000007945 */ /* 0x000fe20003800200 */
[----:B0-----:R-:W-:Y:S01]  /*0220*/  I2FP.F32.U32 R3, UR4 ;  /* 0x0000000400037c45 */ /* 0x001fe20008201000 */
[----:B------:R-:W0:Y:S03]  /*0230*/  LDCU.64 UR4, c[0x0][0x358] ;  /* 0x00006b00ff0477ac */ /* 0x000e260008000a00 */
[----:B------:R-:W1:Y:S08]  /*0240*/  MUFU.RCP R4, R3 ;  /* 0x0000000300047308 */ /* 0x000e700000001000 */
[----:B------:R-:W2:Y:S01]  /*0250*/  FCHK P0, R0, R3 ;  /* 0x0000000300007302 */ /* 0x000ea20000000000 */
[----:B-1----:R-:W-:-:S04]  /*0260*/  FFMA R7, -R3, R4, 1 ;  /* 0x3f80000003077423 */ /* 0x002fc80000000104 */
[----:B------:R-:W-:-:S04]  /*0270*/  FFMA R7, R4, R7, R4 ;  /* 0x0000000704077223 */ /* 0x000fc80000000004 */
[----:B------:R-:W-:-:S04]  /*0280*/  FFMA R2, R0, R7, RZ ;  /* 0x0000000700027223 */ /* 0x000fc800000000ff */
[----:B------:R-:W-:-:S04]  /*0290*/  FFMA R29, -R3, R2, R0 ;  /* 0x00000002031d7223 */ /* 0x000fc80000000100 */
[----:B------:R-:W-:Y:S01]  /*02a0*/  FFMA R29, R7, R29, R2 ;  /* 0x0000001d071d7223 */ /* 0x000fe20000000002 */
[----:B0-2---:R-:W-:Y:S06]  /*02b0*/  @!P0 BRA `(.L_x_3) ;  /* 0x00000000000c8947 */ /* 0x005fec0003800000 */
[----:B------:R-:W-:-:S07]  /*02c0*/  MOV R4, 0x2e0 ;  /* 0x000002e000047802 */ /* 0x000fce0000000f00 */
[----:B------:R-:W-:Y:S05]  /*02d0*/  CALL.REL.NOINC `($__internal_1_$__cuda_sm3x_div_rn_noftz_f32_slowpath) ;  /* 0x0000000800247944 */ /* 0x000fea0003c00000 */
[----:B------:R-:W-:-:S07]  /*02e0*/  IMAD.MOV.U32 R29, RZ, RZ, R0 ;  /* 0x000000ffff1d7224 */ /* 0x000fce00078e0000 */
.L_x_3:
[----:B------:R-:W-:Y:S05]  /*02f0*/  BSYNC.RECONVERGENT B0 ;  /* 0x0000000000007941 */ /* 0x000fea0003800200 */
.L_x_2:
[----:B------:R-:W0:Y:S01]  /*0300*/  LDC.64 R2, c[0x0][0x380] ;  /* 0x0000e000ff027b82 */ /* 0x000e220000000a00 */
[----:B------:R-:W1:Y:S01]  /*0310*/  F2F.F64.F32 R26, R5 ;  /* 0x00000005001a7310 */ /* 0x000e620000201800 */
[----:B------:R-:W-:Y:S01]  /*0320*/  IMAD.MOV.U32 R9, RZ, RZ, 0x3e4ccccd ;  /* 0x3e4ccccdff097424 */ /* 0x000fe200078e00ff */
[----:B------:R-:W-:Y:S01]  /*0330*/  BSSY.RECONVERGENT B0, `(.L_x_4) ;  /* 0x000000a000007945 */ /* 0x000fe20003800200 */
[----:B------:R-:W-:Y:S01]  /*0340*/  MOV R0, 0x3d0 ;  /* 0x000003d000007802 */ /* 0x000fe20000000f00 */
[----:B-1----:R-:W-:Y:S01]  /*0350*/  DADD R26, R26, -0.5 ;  /* 0xbfe000001a1a7429 */ /* 0x002fe20000000000 */
[----:B0-----:R-:W-:-:S07]  /*0360*/  IMAD.WIDE R6, R6, 0x4, R2 ;  /* 0x0000000406067825 */ /* 0x001fce00078e0202 */
[----:B------:R-:W-:Y:S01]  /*0370*/  DADD R2, -RZ, |R26| ;  /* 0x00000000ff027229 */ /* 0x000fe2000000051a */
[----:B------:R0:W-:Y:S04]  /*0380*/  STG.E desc[UR4][R6.64], R5 ;  /* 0x0000000506007986 */ /* 0x0001e8000c101904 */
[----:B------:R0:W-:Y:S05]  /*0390*/  STG.E desc[UR4][R6.64+0x8], R9 ;  /* 0x0000080906007986 */ /* 0x0001ea000c101904 */
[----:B------:R-:W-:Y:S01]  /*03a0*/  IMAD.MOV.U32 R12, RZ, RZ, R2 ;  /* 0x000000ffff0c7224 */ /* 0x000fe200078e0002 */
[----:B------:R0:W-:Y:S06]  /*03b0*/  STG.E desc[UR4][R6.64+0x4], R29 ;  /* 0x0000041d06007986 */ /* 0x0001ec000c101904 */
[----:B0-----:R-:W-:Y:S05]  /*03c0*/  CALL.REL.NOINC `($_Z6renderPfii$__internal_accurate_pow) ;  /* 0x0000000c00847944 */ /* 0x001fea0003c00000 */
[----:B------:R-:W-:Y:S05]  /*03d0*/  BSYNC.RECONVERGENT B0 ;  /* 0x0000000000007941 */ /* 0x000fea0003800200 */
.L_x_4:
[----:B------:R-:W0:Y:S01]  /*03e0*/  F2F.F64.F32 R4, R29 ;  /* 0x0000001d00047310 */ /* 0x000e220000201800 */
[C---:B------:R-:W-:Y:S01]  /*03f0*/  DADD R8, R26.reuse, 2 ;  /* 0x400000001a087429 */ /* 0x040fe20000000000 */
[----:B------:R-:W-:Y:S01]  /*0400*/  BSSY.RECONVERGENT B0, `(.L_x_5) ;  /* 0x0000013000007945 */ /* 0x000fe20003800200 */
[C---:B------:R-:W-:Y:S02]  /*0410*/  DSETP.NEU.AND P1, PT, R26.reuse, RZ, PT ;  /* 0x000000ff1a00722a */ /* 0x040fe40003f2d000 */
[----:B------:R-:W-:-:S06]  /*0420*/  DSETP.NEU.AND P0, PT, R26, 1, PT ;  /* 0x3ff000001a00742a */ /* 0x000fcc0003f0d000 */
[----:B------:R-:W-:Y:S01]  /*0430*/  LOP3.LUT R0, R9, 0x7ff00000, RZ, 0xc0, !PT ;  /* 0x7ff0000009007812 */ /* 0x000fe200078ec0ff */
[----:B0-----:R-:W-:-:S03]  /*0440*/  DADD R4, R4, -0.5 ;  /* 0xbfe0000004047429 */ /* 0x001fc60000000000 */
[----:B------:R-:W-:-:S05]  /*0450*/  ISETP.NE.AND P2, PT, R0, 0x7ff00000, PT ;  /* 0x7ff000000000780c */ /* 0x000fca0003f45270 */
[----:B------:R-:W-:-:S10]  /*0460*/  DADD R8, -RZ, |R4| ;  /* 0x00000000ff087229 */ /* 0x000fd40000000504 */
[----:B------:R-:W-:Y:S01]  /*0470*/  IMAD.MOV.U32 R12, RZ, RZ, R8 ;  /* 0x000000ffff0c7224 */ /* 0x000fe200078e0008 */
[----:B------:R-:W-:Y:S01]  /*0480*/  MOV R8, R2 ;  /* 0x0000000200087202 */ /* 0x000fe20000000f00 */
[----:B------:R-:W-:Y:S02]  /*0490*/  IMAD.MOV.U32 R3, RZ, RZ, R9 ;  /* 0x000000ffff037224 */ /* 0x000fe400078e0009 */
[----:B------:R-:W-:Y:S01]  /*04a0*/  IMAD.MOV.U32 R9, RZ, RZ, R13 ;  /* 0x000000ffff097224 */ /* 0x000fe200078e000d */
[----:B------:R-:W-:Y:S01]  /*04b0*/  @!P1 CS2R R8, SRZ ;  /* 0x0000000000089805 */ /* 0x000fe2000001ff00 */
[----:B------:R-:W-:Y:S06]  /*04c0*/  @P2 BRA `(.L_x_6) ;  /* 0x0000000000182947 */ /* 0x000fec0003800000 */
[----:B------:R-:W-:-:S14]  /*04d0*/  DSETP.NAN.AND P1, PT, R26, R26, PT ;  /* 0x0000001a1a00722a */ /* 0x000fdc0003f28000 */
[----:B------:R-:W-:Y:S01]  /*04e0*/  @P1 DADD R8, R26, 2 ;  /* 0x400000001a081429 */ /* 0x000fe20000000000 */
[----:B------:R-:W-:Y:S10]  /*04f0*/  @P1 BRA `(.L_x_6) ;  /* 0x00000000000c1947 */ /* 0x000ff40003800000 */
[----:B------:R-:W-:-:S14]  /*0500*/  DSETP.NEU.AND P1, PT, |R26|, +INF , PT ;  /* 0x7ff000001a00742a */ /* 0x000fdc0003f2d200 */
[----:B------:R-:W-:Y:S02]  /*0510*/  @!P1 IMAD.MOV.U32 R8, RZ, RZ, 0x0 ;  /* 0x00000000ff089424 */ /* 0x000fe400078e00ff */
[----:B------:R-:W-:-:S07]  /*0520*/  @!P1 IMAD.MOV.U32 R9, RZ, RZ, 0x7ff00000 ;  /* 0x7ff00000ff099424 */ /* 0x000fce00078e00ff */
.L_x_6:
[----:B------:R-:W-:Y:S05]  /*0530*/  BSYNC.RECONVERGENT B0 ;  /* 0x0000000000007941 */ /* 0x000fea0003800200 */
.L_x_5:
[----:B------:R-:W-:Y:S01]  /*0540*/  BSSY.RECONVERGENT B0, `(.L_x_7) ;  /* 0x0000005000007945 */ /* 0x000fe20003800200 */
[----:B------:R-:W-:Y:S02]  /*0550*/  FSEL R26, R8, RZ, P0 ;  /* 0x000000ff081a7208 */ /* 0x000fe40000000000 */
[----:B------:R-:W-:Y:S02]  /*0560*/  FSEL R27, R9, 1.875, P0 ;  /* 0x3ff00000091b7808 */ /* 0x000fe40000000000 */
[----:B------:R-:W-:-:S07]  /*0570*/  MOV R0, 0x590 ;  /* 0x0000059000007802 */ /* 0x000fce0000000f00 */
[----:B------:R-:W-:Y:S05]  /*0580*/  CALL.REL.NOINC `($_Z6renderPfii$__internal_accurate_pow) ;  /* 0x0000000c00147944 */ /* 0x000fea0003c00000 */
[----:B------:R-:W-:Y:S05]  /*0590*/  BSYNC.RECONVERGENT B0 ;  /* 0x0000000000007941 */ /* 0x000fea0003800200 */
.L_x_7:
[C---:B------:R-:W-:Y:S01]  /*05a0*/  DADD R8, R4.reuse, 2 ;  /* 0x4000000004087429 */ /* 0x040fe20000000000 */
[----:B------:R-:W-:Y:S01]  /*05b0*/  BSSY.RECONVERGENT B0, `(.L_x_8) ;  /* 0x000000e000007945 */ /* 0x000fe20003800200 */
[C---:B------:R-:W-:Y:S01]  /*05c0*/  DSETP.NEU.AND P1, PT, R4.reuse, RZ, PT ;  /* 0x000000ff0400722a */ /* 0x040fe20003f2d000 */
[----:B------:R-:W-:Y:S01]  /*05d0*/  IMAD.MOV.U32 R3, RZ, RZ, R13 ;  /* 0x000000ffff037224 */ /* 0x000fe200078e000d */
[----:B------:R-:W-:-:S06]  /*05e0*/  DSETP.NEU.AND P0, PT, R4, 1, PT ;  /* 0x3ff000000400742a */ /* 0x000fcc0003f0d000 */
[----:B------:R-:W-:-:S04]  /*05f0*/  LOP3.LUT R8, R9, 0x7ff00000, RZ, 0xc0, !PT ;  /* 0x7ff0000009087812 */ /* 0x000fc800078ec0ff */
[----:B------:R-:W-:Y:S02]  /*0600*/  ISETP.NE.AND P2, PT, R8, 0x7ff00000, PT ;  /* 0x7ff000000800780c */ /* 0x000fe40003f45270 */
[----:B------:R-:W-:-:S11]  /*0610*/  @!P1 CS2R R2, SRZ ;  /* 0x0000000000029805 */ /* 0x000fd6000001ff00 */
[----:B------:R-:W-:Y:S05]  /*0620*/  @P2 BRA `(.L_x_9) ;  /* 0x0000000000182947 */ /* 0x000fea0003800000 */
[----:B------:R-:W-:-:S14]  /*0630*/  DSETP.NAN.AND P1, PT, R4, R4, PT ;  /* 0x000000040400722a */ /* 0x000fdc0003f28000 */
[----:B------:R-:W-:Y:S01]  /*0640*/  @P1 DADD R2, R4, 2 ;  /* 0x4000000004021429 */ /* 0x000fe20000000000 */
[----:B------:R-:W-:Y:S10]  /*0650*/  @P1 BRA `(.L_x_9) ;  /* 0x00000000000c1947 */ /* 0x000ff40003800000 */
[----:B------:R-:W-:-:S14]  /*0660*/  DSETP.NEU.AND P1, PT, |R4|, +INF , PT ;  /* 0x7ff000000400742a */ /* 0x000fdc0003f2d200 */
[----:B------:R-:W-:Y:S02]  /*0670*/  @!P1 IMAD.MOV.U32 R2, RZ, RZ, 0x0 ;  /* 0x00000000ff029424 */ /* 0x000fe400078e00ff */
[----:B------:R-:W-:-:S07]  /*0680*/  @!P1 IMAD.MOV.U32 R3, RZ, RZ, 0x7ff00000 ;  /* 0x7ff00000ff039424 */ /* 0x000fce00078e00ff */
.L_x_9:
[----:B------:R-:W-:Y:S05]  /*0690*/  BSYNC.RECONVERGENT B0 ;  /* 0x0000000000007941 */ /* 0x000fea0003800200 */
.L_x_8:
[----:B------:R-:W-:Y:S01]  /*06a0*/  FSEL R2, R2, RZ, P0 ;  /* 0x000000ff02027208 */ /* 0x000fe20000000000 */
[----:B------:R-:W-:Y:S01]  /*06b0*/  IMAD.MOV.U32 R9, RZ, RZ, 0x3fd80000 ;  /* 0x3fd80000ff097424 */ /* 0x000fe200078e00ff */
[----:B------:R-:W-:Y:S01]  /*06c0*/  FSEL R3, R3, 1.875, P0 ;  /* 0x3ff0000003037808 */ /* 0x000fe20000000000 */
[----:B------:R-:W-:Y:S01]  /*06d0*/  BSSY.RECONVERGENT B0, `(.L_x_10) ;  /* 0x0000013000007945 */ /* 0x000fe20003800200 */
[----:B------:R-:W-:-:S04]  /*06e0*/  MOV R8, 0x0 ;  /* 0x0000000000087802 */ /* 0x000fc80000000f00 */
[----:B------:R-:W-:-:S06]  /*06f0*/  DADD R26, R26, R2 ;  /* 0x000000001a1a7229 */ /* 0x000fcc0000000002 */
[----:B------:R-:W0:Y:S04]  /*0700*/  MUFU.RSQ64H R3, R27 ;  /* 0x0000001b00037308 */ /* 0x000e280000001c00 */
[----:B------:R-:W-:-:S05]  /*0710*/  VIADD R2, R27, 0xfcb00000 ;  /* 0xfcb000001b027836 */ /* 0x000fca0000000000 */
[----:B------:R-:W-:Y:S01]  /*0720*/  ISETP.GE.U32.AND P0, PT, R2, 0x7ca00000, PT ;  /* 0x7ca000000200780c */ /* 0x000fe20003f06070 */
[----:B0-----:R-:W-:-:S08]  /*0730*/  DMUL R4, R2, R2 ;  /* 0x0000000202047228 */ /* 0x001fd00000000000 */
[----:B------:R-:W-:-:S08]  /*0740*/  DFMA R4, R26, -R4, 1 ;  /* 0x3ff000001a04742b */ /* 0x000fd00000000804 */
[----:B------:R-:W-:Y:S02]  /*0750*/  DFMA R8, R4, R8, 0.5 ;  /* 0x3fe000000408742b */ /* 0x000fe40000000008 */
[----:B------:R-:W-:-:S08]  /*0760*/  DMUL R4, R2, R4 ;  /* 0x0000000402047228 */ /* 0x000fd00000000000 */
[----:B------:R-:W-:-:S08]  /*0770*/  DFMA R10, R8, R4, R2 ;  /* 0x00000004080a722b */ /* 0x000fd00000000002 */
[----:B------:R-:W-:Y:S02]  /*0780*/  DMUL R12, R26, R10 ;  /* 0x0000000a1a0c7228 */ /* 0x000fe40000000000 */
[----:B------:R-:W-:Y:S02]  /*0790*/  VIADD R9, R11, 0xfff00000 ;  /* 0xfff000000b097836 */ /* 0x000fe40000000000 */
[----:B------:R-:W-:-:S04]  /*07a0*/  IMAD.MOV.U32 R8, RZ, RZ, R10 ;  /* 0x000000ffff087224 */ /* 0x000fc800078e000a */
[----:B------:R-:W-:-:S08]  /*07b0*/  DFMA R14, R12, -R12, R26 ;  /* 0x8000000c0c0e722b */ /* 0x000fd0000000001a */
[----:B------:R-:W-:Y:S01]  /*07c0*/  DFMA R4, R14, R8, R12 ;  /* 0x000000080e04722b */ /* 0x000fe2000000000c */
[----:B------:R-:W-:Y:S10]  /*07d0*/  @!P0 BRA `(.L_x_11) ;  /* 0x0000000000088947 */ /* 0x000ff40003800000 */
[----:B------:R-:W-:-:S07]  /*07e0*/  MOV R0, 0x800 ;  /* 0x0000080000007802 */ /* 0x000fce0000000f00 */
[----:B------:R-:W-:Y:S05]  /*07f0*/  CALL.REL.NOINC `($__internal_0_$__cuda_sm20_dsqrt_rn_f64_mediumpath_v1) ;  /* 0x0000000000207944 */ /* 0x000fea0003c00000 */
.L_x_11:
[----:B------:R-:W-:Y:S05]  /*0800*/  BSYNC.RECONVERGENT B0 ;  /* 0x0000000000007941 */ /* 0x000fea0003800200 */
.L_x_10:
[----:B------:R-:W-:-:S14]  /*0810*/  DSETP.GEU.AND P0, PT, R4, 0.25, PT ;  /* 0x3fd000000400742a */ /* 0x000fdc0003f0e000 */
[----:B------:R-:W-:Y:S05]  /*0820*/  @P0 EXIT ;  /* 0x000000000000094d */ /* 0x000fea0003800000 */
[----:B------:R-:W-:Y:S01]  /*0830*/  IMAD.MOV.U32 R3, RZ, RZ, 0x3f800000 ;  /* 0x3f800000ff037424 */ /* 0x000fe200078e00ff */
[----:B------:R-:W-:Y:S04]  /*0840*/  STG.E desc[UR4][R6.64+0x4], RZ ;  /* 0x000004ff06007986 */ /* 0x000fe8000c101904 */
[----:B------:R-:W-:Y:S04]  /*0850*/  STG.E desc[UR4][R6.64+0x8], RZ ;  /* 0x000008ff06007986 */ /* 0x000fe8000c101904 */
[----:B------:R-:W-:Y:S01]  /*0860*/  STG.E desc[UR4][R6.64], R3 ;  /* 0x0000000306007986 */ /* 0x000fe2000c101904 */
[----:B------:R-:W-:Y:S05]  /*0870*/  EXIT ;  /* 0x000000000000794d */ /* 0x000fea0003800000 */
        .weak           $__internal_0_$__cuda_sm20_dsqrt_rn_f64_mediumpath_v1
        .type           $__internal_0_$__cuda_sm20_dsqrt_rn_f64_mediumpath_v1,@function
        .size           $__internal_0_$__cuda_sm20_dsqrt_rn_f64_mediumpath_v1,($__internal_1_$__cuda_sm3x_div_rn_noftz_f32_slowpath - $__internal_0_$__cuda_sm20_dsqrt_rn_f64_mediumpath_v1)
$__internal_0_$__cuda_sm20_dsqrt_rn_f64_mediumpath_v1:
[----:B------:R-:W-:Y:S01]  /*0880*/  ISETP.GE.U32.AND P0, PT, R2, -0x3400000, PT ;  /* 0xfcc000000200780c */ /* 0x000fe20003f06070 */
[----:B------:R-:W-:Y:S01]  /*0890*/  BSSY.RECONVERGENT B1, `(.L_x_12) ;  /* 0x0000028000017945 */ /* 0x000fe20003800200 */
[----:B------:R-:W-:Y:S01]  /*08a0*/  IMAD.MOV.U32 R8, RZ, RZ, R10 ;  /* 0x000000ffff087224 */ /* 0x000fe200078e000a */
[----:B------:R-:W-:Y:S01]  /*08b0*/  MOV R2, R14 ;  /* 0x0000000e00027202 */ /* 0x000fe20000000f00 */
[----:B------:R-:W-:Y:S02]  /*08c0*/  IMAD.MOV.U32 R4, RZ, RZ, R26 ;  /* 0x000000ffff047224 */ /* 0x000fe400078e001a */
[----:B------:R-:W-:Y:S02]  /*08d0*/  IMAD.MOV.U32 R5, RZ, RZ, R27 ;  /* 0x000000ffff057224 */ /* 0x000fe400078e001b */
[----:B------:R-:W-:-:S05]  /*08e0*/  IMAD.MOV.U32 R3, RZ, RZ, R15 ;  /* 0x000000ffff037224 */ /* 0x000fca00078e000f */
[----:B------:R-:W-:Y:S05]  /*08f0*/  @!P0 BRA `(.L_x_13) ;  /* 0x0000000000208947 */ /* 0x000fea0003800000 */
[----:B------:R-:W-:-:S10]  /*0900*/  DFMA.RM R2, R2, R8, R12 ;  /* 0x000000080202722b */ /* 0x000fd4000000400c */
[----:B------:R-:W-:-:S05]  /*0910*/  IADD3 R8, P0, PT, R2, 0x1, RZ ;  /* 0x0000000102087810 */ /* 0x000fca0007f1e0ff */
[----:B------:R-:W-:-:S06]  /*0920*/  IMAD.X R9, RZ, RZ, R3, P0 ;  /* 0x000000ffff097224 */ /* 0x000fcc00000e0603 */
[----:B------:R-:W-:-:S08]  /*0930*/  DFMA.RP R4, -R2, R8, R4 ;  /* 0x000000080204722b */ /* 0x000fd00000008104 */
[----:B------:R-:W-:-:S06]  /*0940*/  DSETP.GT.AND P0, PT, R4, RZ, PT ;  /* 0x000000ff0400722a */ /* 0x000fcc0003f04000 */
[----:B------:R-:W-:Y:S02]  /*0950*/  FSEL R2, R8, R2, P0 ;  /* 0x0000000208027208 */ /* 0x000fe40000000000 */
[----:B------:R-:W-:Y:S01]  /*0960*/  FSEL R3, R9, R3, P0 ;  /* 0x0000000309037208 */ /* 0x000fe20000000000 */
[----:B------:R-:W-:Y:S06]  /*0970*/  BRA `(.L_x_14) ;  /* 0x0000000000647947 */ /* 0x000fec0003800000 */
.L_x_13:
[----:B------:R-:W-:-:S14]  /*0980*/  DSETP.NE.AND P0, PT, R4, RZ, PT ;  /* 0x000000ff0400722a */ /* 0x000fdc0003f05000 */
[----:B------:R-:W-:Y:S05]  /*0990*/  @!P0 BRA `(.L_x_15) ;  /* 0x0000000000588947 */ /* 0x000fea0003800000 */
[----:B------:R-:W-:-:S13]  /*09a0*/  ISETP.GE.AND P0, PT, R5, RZ, PT ;  /* 0x000000ff0500720c */ /* 0x000fda0003f06270 */
[----:B------:R-:W-:Y:S02]  /*09b0*/  @!P0 IMAD.MOV.U32 R2, RZ, RZ, 0x0 ;  /* 0x00000000ff028424 */ /* 0x000fe400078e00ff */
[----:B------:R-:W-:Y:S01]  /*09c0*/  @!P0 IMAD.MOV.U32 R3, RZ, RZ, -0x80000 ;  /* 0xfff80000ff038424 */ /* 0x000fe200078e00ff */
[----:B------:R-:W-:Y:S06]  /*09d0*/  @!P0 BRA `(.L_x_14) ;  /* 0x00000000004c8947 */ /* 0x000fec0003800000 */
[----:B------:R-:W-:-:S13]  /*09e0*/  ISETP.GT.AND P0, PT, R5, 0x7fefffff, PT ;  /* 0x7fefffff0500780c */ /* 0x000fda0003f04270 */
[----:B------:R-:W-:Y:S05]  /*09f0*/  @P0 BRA `(.L_x_15) ;  /* 0x0000000000400947 */ /* 0x000fea0003800000 */
[----:B------:R-:W-:Y:S01]  /*0a00*/  DMUL R2, R4, 8.11296384146066816958e+31 ;  /* 0x4690000004027828 */ /* 0x000fe20000000000 */
[----:B------:R-:W-:Y:S02]  /*0a10*/  IMAD.MOV.U32 R10, RZ, RZ, 0x0 ;  /* 0x00000000ff0a7424 */ /* 0x000fe400078e00ff */
[----:B------:R-:W-:Y:S02]  /*0a20*/  IMAD.MOV.U32 R4, RZ, RZ, RZ ;  /* 0x000000ffff047224 */ /* 0x000fe400078e00ff */
[----:B------:R-:W-:Y:S01]  /*0a30*/  IMAD.MOV.U32 R11, RZ, RZ, 0x3fd80000 ;  /* 0x3fd80000ff0b7424 */ /* 0x000fe200078e00ff */
[----:B------:R-:W0:Y:S03]  /*0a40*/  MUFU.RSQ64H R5, R3 ;  /* 0x0000000300057308 */ /* 0x000e260000001c00 */
[----:B0-----:R-:W-:-:S08]  /*0a50*/  DMUL R8, R4, R4 ;  /* 0x0000000404087228 */ /* 0x001fd00000000000 */
[----:B------:R-:W-:-:S08]  /*0a60*/  DFMA R8, R2, -R8, 1 ;  /* 0x3ff000000208742b */ /* 0x000fd00000000808 */
[----:B------:R-:W-:Y:S02]  /*0a70*/  DFMA R10, R8, R10, 0.5 ;  /* 0x3fe00000080a742b */ /* 0x000fe4000000000a */
[----:B------:R-:W-:-:S08]  /*0a80*/  DMUL R8, R4, R8 ;  /* 0x0000000804087228 */ /* 0x000fd00000000000 */
[----:B------:R-:W-:-:S08]  /*0a90*/  DFMA R8, R10, R8, R4 ;  /* 0x000000080a08722b */ /* 0x000fd00000000004 */
[----:B------:R-:W-:Y:S02]  /*0aa0*/  DMUL R4, R2, R8 ;  /* 0x0000000802047228 */ /* 0x000fe40000000000 */
[----:B------:R-:W-:-:S06]  /*0ab0*/  IADD3 R9, PT, PT, R9, -0x100000, RZ ;  /* 0xfff0000009097810 */ /* 0x000fcc0007ffe0ff */
[----:B------:R-:W-:-:S08]  /*0ac0*/  DFMA R10, R4, -R4, R2 ;  /* 0x80000004040a722b */ /* 0x000fd00000000002 */
[----:B------:R-:W-:-:S10]  /*0ad0*/  DFMA R2, R8, R10, R4 ;  /* 0x0000000a0802722b */ /* 0x000fd40000000004 */
[----:B------:R-:W-:Y:S01]  /*0ae0*/  VIADD R3, R3, 0xfcb00000 ;  /* 0xfcb0000003037836 */ /* 0x000fe20000000000 */
[----:B------:R-:W-:Y:S06]  /*0af0*/  BRA `(.L_x_14) ;  /* 0x0000000000047947 */ /* 0x000fec0003800000 */
.L_x_15:
[----:B------:R-:W-:-:S11]  /*0b00*/  DADD R2, R4, R4 ;  /* 0x0000000004027229 */ /* 0x000fd60000000004 */
.L_x_14:
[----:B------:R-:W-:Y:S05]  /*0b10*/  BSYNC.RECONVERGENT B1 ;  /* 0x0000000000017941 */ /* 0x000fea0003800200 */
.L_x_12:
[----:B------:R-:W-:Y:S02]  /*0b20*/  IMAD.MOV.U32 R4, RZ, RZ, R2 ;  /* 0x000000ffff047224 */ /* 0x000fe400078e0002 */
[----:B------:R-:W-:Y:S02]  /*0b30*/  IMAD.MOV.U32 R5, RZ, RZ, R3 ;  /* 0x000000ffff057224 */ /* 0x000fe400078e0003 */
[----:B------:R-:W-:Y:S02]  /*0b40*/  IMAD.MOV.U32 R2, RZ, RZ, R0 ;  /* 0x000000ffff027224 */ /* 0x000fe400078e0000 */
[----:B------:R-:W-:-:S04]  /*0b50*/  IMAD.MOV.U32 R3, RZ, RZ, 0x0 ;  /* 0x00000000ff037424 */ /* 0x000fc800078e00ff */
[----:B------:R-:W-:Y:S05]  /*0b60*/  RET.REL.NODEC R2 `(_Z6renderPfii) ;  /* 0xfffffff402247950 */ /* 0x000fea0003c3ffff */
        .weak           $__internal_1_$__cuda_sm3x_div_rn_noftz_f32_slowpath
        .type           $__internal_1_$__cuda_sm3x_div_rn_noftz_f32_slowpath,@function
        .size           $__internal_1_$__cuda_sm3x_div_rn_noftz_f32_slowpath,($_Z6renderPfii$__internal_accurate_pow - $__internal_1_$__cuda_sm3x_div_rn_noftz_f32_slowpath)
$__internal_1_$__cuda_sm3x_div_rn_noftz_f32_slowpath:
[----:B------:R-:W-:Y:S01]  /*0b70*/  SHF.R.U32.HI R8, RZ, 0x17, R3 ;  /* 0x00000017ff087819 */ /* 0x000fe20000011603 */
[----:B------:R-:W-:Y:S01]  /*0b80*/  BSSY.RECONVERGENT B1, `(.L_x_16) ;  /* 0x0000062000017945 */ /* 0x000fe20003800200 */
[----:B------:R-:W-:Y:S02]  /*0b90*/  SHF.R.U32.HI R7, RZ, 0x17, R0 ;  /* 0x00000017ff077819 */ /* 0x000fe40000011600 */
[----:B------:R-:W-:Y:S02]  /*0ba0*/  LOP3.LUT R12, R8, 0xff, RZ, 0xc0, !PT ;  /* 0x000000ff080c7812 */ /* 0x000fe400078ec0ff */
[----:B------:R-:W-:-:S03]  /*0bb0*/  LOP3.LUT R10, R7, 0xff, RZ, 0xc0, !PT ;  /* 0x000000ff070a7812 */ /* 0x000fc600078ec0ff */
[----:B------:R-:W-:Y:S01]  /*0bc0*/  VIADD R9, R12, 0xffffffff ;  /* 0xffffffff0c097836 */ /* 0x000fe20000000000 */
[----:B------:R-:W-:-:S04]  /*0bd0*/  IADD3 R8, PT, PT, R10, -0x1, RZ ;  /* 0xffffffff0a087810 */ /* 0x000fc80007ffe0ff */
[----:B------:R-:W-:-:S04]  /*0be0*/  ISETP.GT.U32.AND P0, PT, R9, 0xfd, PT ;  /* 0x000000fd0900780c */ /* 0x000fc80003f04070 */
[----:B------:R-:W-:-:S13]  /*0bf0*/  ISETP.GT.U32.OR P0, PT, R8, 0xfd, P0 ;  /* 0x000000fd0800780c */ /* 0x000fda0000704470 */
[----:B------:R-:W-:Y:S01]  /*0c00*/  @!P0 IMAD.MOV.U32 R7, RZ, RZ, RZ ;  /* 0x000000ffff078224 */ /* 0x000fe200078e00ff */
[----:B------:R-:W-:Y:S06]  /*0c10*/  @!P0 BRA `(.L_x_17) ;  /* 0x00000000005c8947 */ /* 0x000fec0003800000 */
[----:B------:R-:W-:Y:S02]  /*0c20*/  FSETP.GTU.FTZ.AND P0, PT, |R0|, +INF , PT ;  /* 0x7f8000000000780b */ /* 0x000fe40003f1c200 */
[----:B------:R-:W-:-:S04]  /*0c30*/  FSETP.GTU.FTZ.AND P1, PT, |R3|, +INF , PT ;  /* 0x7f8000000300780b */ /* 0x000fc80003f3c200 */
[----:B------:R-:W-:-:S13]  /*0c40*/  PLOP3.LUT P0, PT, P0, P1, PT, 0xf8, 0x8f ;  /* 0x00000000008f781c */ /* 0x000fda0000703f70 */
[----:B------:R-:W-:Y:S05]  /*0c50*/  @P0 BRA `(.L_x_18) ;  /* 0x00000004004c0947 */ /* 0x000fea0003800000 */
[----:B------:R-:W-:-:S13]  /*0c60*/  LOP3.LUT P0, RZ, R3, 0x7fffffff, R0, 0xc8, !PT ;  /* 0x7fffffff03ff7812 */ /* 0x000fda000780c800 */
[----:B------:R-:W-:Y:S05]  /*0c70*/  @!P0 BRA `(.L_x_19) ;  /* 0x00000004003c8947 */ /* 0x000fea0003800000 */
[C---:B------:R-:W-:Y:S02]  /*0c80*/  FSETP.NEU.FTZ.AND P2, PT, |R0|.reuse, +INF , PT ;  /* 0x7f8000000000780b */ /* 0x040fe40003f5d200 */
[----:B------:R-:W-:Y:S02]  /*0c90*/  FSETP.NEU.FTZ.AND P1, PT, |R3|, +INF , PT ;  /* 0x7f8000000300780b */ /* 0x000fe40003f3d200 */
[----:B------:R-:W-:-:S11]  /*0ca0*/  FSETP.NEU.FTZ.AND P0, PT, |R0|, +INF , PT ;  /* 0x7f8000000000780b */ /* 0x000fd60003f1d200 */
[----:B------:R-:W-:Y:S05]  /*0cb0*/  @!P1 BRA !P2, `(.L_x_19) ;  /* 0x00000004002c9947 */ /* 0x000fea0005000000 */
[----:B------:R-:W-:-:S04]  /*0cc0*/  LOP3.LUT P2, RZ, R0, 0x7fffffff, RZ, 0xc0, !PT ;  /* 0x7fffffff00ff7812 */ /* 0x000fc8000784c0ff */
[----:B------:R-:W-:-:S13]  /*0cd0*/  PLOP3.LUT P1, PT, P1, P2, PT, 0x2f, 0xf2 ;  /* 0x0000000000f2781c */ /* 0x000fda0000f24577 */
[----:B------:R-:W-:Y:S05]  /*0ce0*/  @P1 BRA `(.L_x_20) ;  /* 0x0000000400181947 */ /* 0x000fea0003800000 */
[----:B------:R-:W-:-:S04]  /*0cf0*/  LOP3.LUT P1, RZ, R3, 0x7fffffff, RZ, 0xc0, !PT ;  /* 0x7fffffff03ff7812 */ /* 0x000fc8000782c0ff */
[----:B------:R-:W-:-:S13]  /*0d00*/  PLOP3.LUT P0, PT, P0, P1, PT, 0x2f, 0xf2 ;  /* 0x0000000000f2781c */ /* 0x000fda0000702577 */
[----:B------:R-:W-:Y:S05]  /*0d10*/  @P0 BRA `(.L_x_21) ;  /* 0x0000000400000947 */ /* 0x000fea0003800000 */
[----:B------:R-:W-:Y:S02]  /*0d20*/  ISETP.GE.AND P0, PT, R8, RZ, PT ;  /* 0x000000ff0800720c */ /* 0x000fe40003f06270 */
[----:B------:R-:W-:-:S11]  /*0d30*/  ISETP.GE.AND P1, PT, R9, RZ, PT ;  /* 0x000000ff0900720c */ /* 0x000fd60003f26270 */
[----:B------:R-:W-:Y:S02]  /*0d40*/  @P0 IMAD.MOV.U32 R7, RZ, RZ, RZ ;  /* 0x000000ffff070224 */ /* 0x000fe400078e00ff */
[----:B------:R-:W-:Y:S01]  /*0d50*/  @!P0 FFMA R0, R0, 1.84467440737095516160e+19, RZ ;  /* 0x5f80000000008823 */ /* 0x000fe200000000ff */
[----:B------:R-:W-:Y:S02]  /*0d60*/  @!P0 IMAD.MOV.U32 R7, RZ, RZ, -0x40 ;  /* 0xffffffc0ff078424 */ /* 0x000fe400078e00ff */
[----:B------:R-:W-:Y:S02]  /*0d70*/  @!P1 FFMA R3, R3, 1.84467440737095516160e+19, RZ ;  /* 0x5f80000003039823 */ /* 0x000fe400000000ff */
[----:B------:R-:W-:-:S07]  /*0d80*/  @!P1 VIADD R7, R7, 0x40 ;  /* 0x0000004007079836 */ /* 0x000fce0000000000 */
.L_x_17:
[----:B------:R-:W-:Y:S01]  /*0d90*/  LEA R8, R12, 0xc0800000, 0x17 ;  /* 0xc08000000c087811 */ /* 0x000fe200078eb8ff */
[----:B------:R-:W-:Y:S04]  /*0da0*/  BSSY.RECONVERGENT B2, `(.L_x_22) ;  /* 0x0000036000027945 */ /* 0x000fe80003800200 */
[----:B------:R-:W-:Y:S02]  /*0db0*/  IMAD.IADD R8, R3, 0x1, -R8 ;  /* 0x0000000103087824 */ /* 0x000fe400078e0a08 */
[----:B------:R-:W-:Y:S02]  /*0dc0*/  VIADD R3, R10, 0xffffff81 ;  /* 0xffffff810a037836 */ /* 0x000fe40000000000 */
[----:B------:R0:W1:Y:S01]  /*0dd0*/  MUFU.RCP R9, R8 ;  /* 0x0000000800097308 */ /* 0x0000620000001000 */
[----:B------:R-:W-:Y:S01]  /*0de0*/  FADD.FTZ R11, -R8, -RZ ;  /* 0x800000ff080b7221 */ /* 0x000fe20000010100 */
[C---:B------:R-:W-:Y:S01]  /*0df0*/  IMAD R0, R3.reuse, -0x800000, R0 ;  /* 0xff80000003007824 */ /* 0x040fe200078e0200 */
[----:B0-----:R-:W-:-:S04]  /*0e00*/  IADD3 R8, PT, PT, R3, 0x7f, -R12 ;  /* 0x0000007f03087810 */ /* 0x001fc80007ffe80c */
[----:B------:R-:W-:Y:S01]  /*0e10*/  IADD3 R8, PT, PT, R8, R7, RZ ;  /* 0x0000000708087210 */ /* 0x000fe20007ffe0ff */
[----:B-1----:R-:W-:-:S04]  /*0e20*/  FFMA R10, R9, R11, 1 ;  /* 0x3f800000090a7423 */ /* 0x002fc8000000000b */
[----:B------:R-:W-:-:S04]  /*0e30*/  FFMA R14, R9, R10, R9 ;  /* 0x0000000a090e7223 */ /* 0x000fc80000000009 */
[----:B------:R-:W-:-:S04]  /*0e40*/  FFMA R9, R0, R14, RZ ;  /* 0x0000000e00097223 */ /* 0x000fc800000000ff */
[----:B------:R-:W-:-:S04]  /*0e50*/  FFMA R10, R11, R9, R0 ;  /* 0x000000090b0a7223 */ /* 0x000fc80000000000 */
[----:B------:R-:W-:-:S04]  /*0e60*/  FFMA R9, R14, R10, R9 ;  /* 0x0000000a0e097223 */ /* 0x000fc80000000009 */
[----:B------:R-:W-:-:S04]  /*0e70*/  FFMA R10, R11, R9, R0 ;  /* 0x000000090b0a7223 */ /* 0x000fc80000000000 */
[----:B------:R-:W-:-:S05]  /*0e80*/  FFMA R0, R14, R10, R9 ;  /* 0x0000000a0e007223 */ /* 0x000fca0000000009 */
[----:B------:R-:W-:-:S04]  /*0e90*/  SHF.R.U32.HI R3, RZ, 0x17, R0 ;  /* 0x00000017ff037819 */ /* 0x000fc80000011600 */
[----:B------:R-:W-:-:S05]  /*0ea0*/  LOP3.LUT R3, R3, 0xff, RZ, 0xc0, !PT ;  /* 0x000000ff03037812 */ /* 0x000fca00078ec0ff */
[----:B------:R-:W-:-:S04]  /*0eb0*/  IMAD.IADD R11, R3, 0x1, R8 ;  /* 0x00000001030b7824 */ /* 0x000fc800078e0208 */
[----:B------:R-:W-:-:S05]  /*0ec0*/  VIADD R3, R11, 0xffffffff ;  /* 0xffffffff0b037836 */ /* 0x000fca0000000000 */
[----:B------:R-:W-:-:S13]  /*0ed0*/  ISETP.GE.U32.AND P0, PT, R3, 0xfe, PT ;  /* 0x000000fe0300780c */ /* 0x000fda0003f06070 */
[----:B------:R-:W-:Y:S05]  /*0ee0*/  @!P0 BRA `(.L_x_23) ;  /* 0x0000000000808947 */ /* 0x000fea0003800000 */
[----:B------:R-:W-:-:S13]  /*0ef0*/  ISETP.GT.AND P0, PT, R11, 0xfe, PT ;  /* 0x000000fe0b00780c */ /* 0x000fda0003f04270 */
[----:B------:R-:W-:Y:S05]  /*0f00*/  @P0 BRA `(.L_x_24) ;  /* 0x00000000006c0947 */ /* 0x000fea0003800000 */
[----:B------:R-:W-:-:S13]  /*0f10*/  ISETP.GE.AND P0, PT, R11, 0x1, PT ;  /* 0x000000010b00780c */ /* 0x000fda0003f06270 */
[----:B------:R-:W-:Y:S05]  /*0f20*/  @P0 BRA `(.L_x_25) ;  /* 0x0000000000740947 */ /* 0x000fea0003800000 */
[----:B------:R-:W-:Y:S02]  /*0f30*/  ISETP.GE.AND P0, PT, R11, -0x18, PT ;  /* 0xffffffe80b00780c */ /* 0x000fe40003f06270 */
[----:B------:R-:W-:-:S11]  /*0f40*/  LOP3.LUT R0, R0, 0x80000000, RZ, 0xc0, !PT ;  /* 0x8000000000007812 */ /* 0x000fd600078ec0ff */
[----:B------:R-:W-:Y:S05]  /*0f50*/  @!P0 BRA `(.L_x_25) ;  /* 0x0000000000688947 */ /* 0x000fea0003800000 */
[CCC-:B------:R-:W-:Y:S01]  /*0f60*/  FFMA.RZ R3, R14.reuse, R10.reuse, R9.reuse ;  /* 0x0000000a0e037223 */ /* 0x1c0fe2000000c009 */
[CCC-:B------:R-:W-:Y:S01]  /*0f70*/  FFMA.RM R8, R14.reuse, R10.reuse, R9.reuse ;  /* 0x0000000a0e087223 */ /* 0x1c0fe20000004009 */
[C---:B------:R-:W-:Y:S02]  /*0f80*/  ISETP.NE.AND P2, PT, R11.reuse, RZ, PT ;  /* 0x000000ff0b00720c */ /* 0x040fe40003f45270 */
[----:B------:R-:W-:Y:S02]  /*0f90*/  ISETP.NE.AND P1, PT, R11, RZ, PT ;  /* 0x000000ff0b00720c */ /* 0x000fe40003f25270 */
[----:B------:R-:W-:Y:S01]  /*0fa0*/  LOP3.LUT R7, R3, 0x7fffff, RZ, 0xc0, !PT ;  /* 0x007fffff03077812 */ /* 0x000fe200078ec0ff */
[----:B------:R-:W-:Y:S01]  /*0fb0*/  FFMA.RP R3, R14, R10, R9 ;  /* 0x0000000a0e037223 */ /* 0x000fe20000008009 */
[----:B------:R-:W-:Y:S02]  /*0fc0*/  VIADD R10, R11, 0x20 ;  /* 0x000000200b0a7836 */ /* 0x000fe40000000000 */
[----:B------:R-:W-:Y:S01]  /*0fd0*/  LOP3.LUT R7, R7, 0x800000, RZ, 0xfc, !PT ;  /* 0x0080000007077812 */ /* 0x000fe200078efcff */
[----:B------:R-:W-:Y:S01]  /*0fe0*/  IMAD.MOV R9, RZ, RZ, -R11 ;  /* 0x000000ffff097224 */ /* 0x000fe200078e0a0b */
[----:B------:R-:W-:-:S02]  /*0ff0*/  FSETP.NEU.FTZ.AND P0, PT, R3, R8, PT ;  /* 0x000000080300720b */ /* 0x000fc40003f1d000 */
[----:B------:R-:W-:Y:S02]  /*1000*/  SHF.L.U32 R10, R7, R10, RZ ;  /* 0x0000000a070a7219 */ /* 0x000fe400000006ff */
[----:B------:R-:W-:Y:S02]  /*1010*/  SEL R8, R9, RZ, P2 ;  /* 0x000000ff09087207 */ /* 0x000fe40001000000 */
[----:B------:R-:W-:Y:S02]  /*1020*/  ISETP.NE.AND P1, PT, R10, RZ, P1 ;  /* 0x000000ff0a00720c */ /* 0x000fe40000f25270 */
[----:B------:R-:W-:Y:S02]  /*1030*/  SHF.R.U32.HI R8, RZ, R8, R7 ;  /* 0x00000008ff087219 */ /* 0x000fe40000011607 */
[----:B------:R-:W-:Y:S02]  /*1040*/  PLOP3.LUT P0, PT, P0, P1, PT, 0xf8, 0x8f ;  /* 0x00000000008f781c */ /* 0x000fe40000703f70 */
[----:B------:R-:W-:-:S02]  /*1050*/  SHF.R.U32.HI R10, RZ, 0x1, R8 ;  /* 0x00000001ff0a7819 */ /* 0x000fc40000011608 */
[----:B------:R-:W-:-:S04]  /*1060*/  SEL R3, RZ, 0x1, !P0 ;  /* 0x00000001ff037807 */ /* 0x000fc80004000000 */
[----:B------:R-:W-:-:S04]  /*1070*/  LOP3.LUT R3, R3, 0x1, R10, 0xf8, !PT ;  /* 0x0000000103037812 */ /* 0x000fc800078ef80a */
[----:B------:R-:W-:-:S05]  /*1080*/  LOP3.LUT R3, R3, R8, RZ, 0xc0, !PT ;  /* 0x0000000803037212 */ /* 0x000fca00078ec0ff */
[----:B------:R-:W-:-:S05]  /*1090*/  IMAD.IADD R3, R10, 0x1, R3 ;  /* 0x000000010a037824 */ /* 0x000fca00078e0203 */
[----:B------:R-:W-:Y:S01]  /*10a0*/  LOP3.LUT R0, R3, R0, RZ, 0xfc, !PT ;  /* 0x0000000003007212 */ /* 0x000fe200078efcff */
[----:B------:R-:W-:Y:S06]  /*10b0*/  BRA `(.L_x_25) ;  /* 0x0000000000107947 */ /* 0x000fec0003800000 */
.L_x_24:
[----:B------:R-:W-:-:S04]  /*10c0*/  LOP3.LUT R0, R0, 0x80000000, RZ, 0xc0, !PT ;  /* 0x8000000000007812 */ /* 0x000fc800078ec0ff */
[----:B------:R-:W-:Y:S01]  /*10d0*/  LOP3.LUT R0, R0, 0x7f800000, RZ, 0xfc, !PT ;  /* 0x7f80000000007812 */ /* 0x000fe200078efcff */
[----:B------:R-:W-:Y:S06]  /*10e0*/  BRA `(.L_x_25) ;  /* 0x0000000000047947 */ /* 0x000fec0003800000 */
.L_x_23:
[----:B------:R-:W-:-:S07]  /*10f0*/  IMAD R0, R8, 0x800000, R0 ;  /* 0x0080000008007824 */ /* 0x000fce00078e0200 */
.L_x_25:
[----:B------:R-:W-:Y:S05]  /*1100*/  BSYNC.RECONVERGENT B2 ;  /* 0x0000000000027941 */ /* 0x000fea0003800200 */
.L_x_22:
[----:B------:R-:W-:Y:S05]  /*1110*/  BRA `(.L_x_26) ;  /* 0x0000000000207947 */ /* 0x000fea0003800000 */
.L_x_21:
[----:B------:R-:W-:-:S04]  /*1120*/  LOP3.LUT R0, R3, 0x80000000, R0, 0x48, !PT ;  /* 0x8000000003007812 */ /* 0x000fc800078e4800 */
[----:B------:R-:W-:Y:S01]  /*1130*/  LOP3.LUT R0, R0, 0x7f800000, RZ, 0xfc, !PT ;  /* 0x7f80000000007812 */ /* 0x000fe200078efcff */
[----:B------:R-:W-:Y:S06]  /*1140*/  BRA `(.L_x_26) ;  /* 0x0000000000147947 */ /* 0x000fec0003800000 */
.L_x_20:
[----:B------:R-:W-:Y:S01]  /*1150*/  LOP3.LUT R0, R3, 0x80000000, R0, 0x48, !PT ;  /* 0x8000000003007812 */ /* 0x000fe200078e4800 */
[----:B------:R-:W-:Y:S06]  /*1160*/  BRA `(.L_x_26) ;  /* 0x00000000000c7947 */ /* 0x000fec0003800000 */
.L_x_19:
[----:B------:R-:W0:Y:S01]  /*1170*/  MUFU.RSQ R0, -QNAN ;  /* 0xffc0000000007908 */ /* 0x000e220000001400 */
[----:B------:R-:W-:Y:S05]  /*1180*/  BRA `(.L_x_26) ;  /* 0x0000000000047947 */ /* 0x000fea0003800000 */
.L_x_18:
[----:B------:R-:W-:-:S07]  /*1190*/  FADD.FTZ R0, R0, R3 ;  /* 0x0000000300007221 */ /* 0x000fce0000010000 */
.L_x_26:
[----:B------:R-:W-:Y:S05]  /*11a0*/  BSYNC.RECONVERGENT B1 ;  /* 0x0000000000017941 */ /* 0x000fea0003800200 */
.L_x_16:
[----:B------:R-:W-:Y:S01]  /*11b0*/  MOV R8, R4 ;  /* 0x0000000400087202 */ /* 0x000fe20000000f00 */
[----:B------:R-:W-:-:S04]  /*11c0*/  IMAD.MOV.U32 R9, RZ, RZ, 0x0 ;  /* 0x00000000ff097424 */ /* 0x000fc800078e00ff */
[----:B0-----:R-:W-:Y:S05]  /*11d0*/  RET.REL.NODEC R8 `(_Z6renderPfii) ;  /* 0xffffffec08887950 */ /* 0x001fea0003c3ffff */
        .type           $_Z6renderPfii$__internal_accurate_pow,@function
        .size           $_Z6renderPfii$__internal_accurate_pow,(.L_x_31 - $_Z6renderPfii$__internal_accurate_pow)
$_Z6renderPfii$__internal_accurate_pow:
[----:B------:R-:W-:Y:S01]  /*11e0*/  ISETP.GT.U32.AND P0, PT, R3, 0xfffff, PT ;  /* 0x000fffff0300780c */ /* 0x000fe20003f04070 */
[----:B------:R-:W-:Y:S01]  /*11f0*/  IMAD.MOV.U32 R2, RZ, RZ, R12 ;  /* 0x000000ffff027224 */ /* 0x000fe200078e000c */
[----:B------:R-:W-:Y:S01]  /*1200*/  UMOV UR6, 0x7d2cafe2 ;  /* 0x7d2cafe200067882 */ /* 0x000fe20000000000 */
[----:B------:R-:W-:Y:S01]  /*1210*/  IMAD.MOV.U32 R14, RZ, RZ, RZ ;  /* 0x000000ffff0e7224 */ /* 0x000fe200078e00ff */
[----:B------:R-:W-:Y:S01]  /*1220*/  UMOV UR7, 0x3eb0f5ff ;  /* 0x3eb0f5ff00077882 */ /* 0x000fe20000000000 */
[----:B------:R-:W-:Y:S01]  /*1230*/  IMAD.MOV.U32 R18, RZ, RZ, 0x41ad3b5a ;  /* 0x41ad3b5aff127424 */ /* 0x000fe200078e00ff */
[----:B------:R-:W-:Y:S01]  /*1240*/  UMOV UR8, 0x3b39803f ;  /* 0x3b39803f00087882 */ /* 0x000fe20000000000 */
[----:B------:R-:W-:Y:S01]  /*1250*/  IMAD.MOV.U32 R19, RZ, RZ, 0x3ed0f5d2 ;  /* 0x3ed0f5d2ff137424 */ /* 0x000fe200078e00ff */
[----:B------:R-:W-:-:S05]  /*1260*/  UMOV UR9, 0x3c7abc9e ;  /* 0x3c7abc9e00097882 */ /* 0x000fca0000000000 */
[----:B------:R-:W-:Y:S01]  /*1270*/  @!P0 DMUL R8, R2, 1.80143985094819840000e+16 ;  /* 0x4350000002088828 */ /* 0x000fe20000000000 */
[--C-:B------:R-:W-:Y:S01]  /*1280*/  IMAD.MOV.U32 R2, RZ, RZ, R3.reuse ;  /* 0x000000ffff027224 */ /* 0x100fe200078e0003 */
[----:B------:R-:W-:-:S08]  /*1290*/  SHF.R.U32.HI R3, RZ, 0x14, R3 ;  /* 0x00000014ff037819 */ /* 0x000fd00000011603 */
[----:B------:R-:W-:Y:S01]  /*12a0*/  @!P0 IMAD.MOV.U32 R2, RZ, RZ, R9 ;  /* 0x000000ffff028224 */ /* 0x000fe200078e0009 */
[----:B------:R-:W-:Y:S01]  /*12b0*/  @!P0 LEA.HI R3, R9, 0xffffffca, RZ, 0xc ;  /* 0xffffffca09038811 */ /* 0x000fe200078f60ff */
[----:B------:R-:W-:Y:S02]  /*12c0*/  @!P0 IMAD.MOV.U32 R12, RZ, RZ, R8 ;  /* 0x000000ffff0c8224 */ /* 0x000fe400078e0008 */
[----:B------:R-:W-:Y:S01]  /*12d0*/  IMAD.MOV.U32 R9, RZ, RZ, 0x43300000 ;  /* 0x43300000ff097424 */ /* 0x000fe200078e00ff */
[----:B------:R-:W-:Y:S01]  /*12e0*/  LOP3.LUT R2, R2, 0x800fffff, RZ, 0xc0, !PT ;  /* 0x800fffff02027812 */ /* 0x000fe200078ec0ff */
[----:B------:R-:W-:-:S03]  /*12f0*/  VIADD R8, R3, 0xfffffc01 ;  /* 0xfffffc0103087836 */ /* 0x000fc60000000000 */
[----:B------:R-:W-:-:S04]  /*1300*/  LOP3.LUT R13, R2, 0x3ff00000, RZ, 0xfc, !PT ;  /* 0x3ff00000020d7812 */ /* 0x000fc800078efcff */
[----:B------:R-:W-:-:S13]  /*1310*/  ISETP.GE.U32.AND P1, PT, R13, 0x3ff6a09f, PT ;  /* 0x3ff6a09f0d00780c */ /* 0x000fda0003f26070 */
[----:B------:R-:W-:Y:S01]  /*1320*/  @P1 VIADD R11, R13, 0xfff00000 ;  /* 0xfff000000d0b1836 */ /* 0x000fe20000000000 */
[----:B------:R-:W-:-:S04]  /*1330*/  @P1 IADD3 R8, PT, PT, R3, -0x3fe, RZ ;  /* 0xfffffc0203081810 */ /* 0x000fc80007ffe0ff */
[----:B------:R-:W-:Y:S02]  /*1340*/  @P1 MOV R13, R11 ;  /* 0x0000000b000d1202 */ /* 0x000fe40000000f00 */
[----:B------:R-:W-:-:S04]  /*1350*/  LOP3.LUT R8, R8, 0x80000000, RZ, 0x3c, !PT ;  /* 0x8000000008087812 */ /* 0x000fc800078e3cff */
[C---:B------:R-:W-:Y:S02]  /*1360*/  DADD R16, R12.reuse, 1 ;  /* 0x3ff000000c107429 */ /* 0x040fe40000000000 */
[----:B------:R-:W-:-:S04]  /*1370*/  DADD R12, R12, -1 ;  /* 0xbff000000c0c7429 */ /* 0x000fc80000000000 */
[----:B------:R-:W0:Y:S02]  /*1380*/  MUFU.RCP64H R15, R17 ;  /* 0x00000011000f7308 */ /* 0x000e240000001800 */
[----:B0-----:R-:W-:-:S08]  /*1390*/  DFMA R10, -R16, R14, 1 ;  /* 0x3ff00000100a742b */ /* 0x001fd0000000010e */
[----:B------:R-:W-:-:S08]  /*13a0*/  DFMA R10, R10, R10, R10 ;  /* 0x0000000a0a0a722b */ /* 0x000fd0000000000a */
[----:B------:R-:W-:-:S08]  /*13b0*/  DFMA R14, R14, R10, R14 ;  /* 0x0000000a0e0e722b */ /* 0x000fd0000000000e */
[----:B------:R-:W-:-:S08]  /*13c0*/  DMUL R10, R12, R14 ;  /* 0x0000000e0c0a7228 */ /* 0x000fd00000000000 */
[----:B------:R-:W-:-:S08]  /*13d0*/  DFMA R10, R12, R14, R10 ;  /* 0x0000000e0c0a722b */ /* 0x000fd0000000000a */
[----:B------:R-:W-:-:S08]  /*13e0*/  DMUL R22, R10, R10 ;  /* 0x0000000a0a167228 */ /* 0x000fd00000000000 */
[----:B------:R-:W-:Y:S01]  /*13f0*/  DFMA R16, R22, UR6, R18 ;  /* 0x0000000616107c2b */ /* 0x000fe20008000012 */
[----:B------:R-:W-:Y:S01]  /*1400*/  UMOV UR6, 0x75488a3f ;  /* 0x75488a3f00067882 */ /* 0x000fe20000000000 */
[----:B------:R-:W-:-:S06]  /*1410*/  UMOV UR7, 0x3ef3b20a ;  /* 0x3ef3b20a00077882 */ /* 0x000fcc0000000000 */
[----:B------:R-:W-:Y:S01]  /*1420*/  DFMA R16, R22, R16, UR6 ;  /* 0x0000000616107e2b */ /* 0x000fe20008000010 */
[----:B------:R-:W-:Y:S01]  /*1430*/  UMOV UR6, 0xe4faecd5 ;  /* 0xe4faecd500067882 */ /* 0x000fe20000000000 */
[----:B------:R-:W-:-:S06]  /*1440*/  UMOV UR7, 0x3f1745cd ;  /* 0x3f1745cd00077882 */ /* 0x000fcc0000000000 */
[----:B------:R-:W-:Y:S01]  /*1450*/  DFMA R16, R22, R16, UR6 ;  /* 0x0000000616107e2b */ /* 0x000fe20008000010 */
[----:B------:R-:W-:Y:S01]  /*1460*/  UMOV UR6, 0x258a578b ;  /* 0x258a578b00067882 */ /* 0x000fe20000000000 */
[----:B------:R-:W-:-:S06]  /*1470*/  UMOV UR7, 0x3f3c71c7 ;  /* 0x3f3c71c700077882 */ /* 0x000fcc0000000000 */
[----:B------:R-:W-:Y:S01]  /*1480*/  DFMA R18, R22, R16, UR6 ;  /* 0x0000000616127e2b */ /* 0x000fe20008000010 */
[----:B------:R-:W-:Y:S01]  /*1490*/  UMOV UR6, 0x9242b910 ;  /* 0x9242b91000067882 */ /* 0x000fe20000000000 */
[----:B------:R-:W-:Y:S01]  /*14a0*/  UMOV UR7, 0x3f624924 ;  /* 0x3f62492400077882 */ /* 0x000fe20000000000 */
[----:B------:R-:W-:-:S05]  /*14b0*/  DADD R16, R12, -R10 ;  /* 0x000000000c107229 */ /* 0x000fca000000080a */
[----:B------:R-:W-:Y:S01]  /*14c0*/  DFMA R18, R22, R18, UR6 ;  /* 0x0000000616127e2b */ /* 0x000fe20008000012 */
[----:B------:R-:W-:Y:S01]  /*14d0*/  UMOV UR6, 0x99999dfb ;  /* 0x99999dfb00067882 */ /* 0x000fe20000000000 */
[----:B------:R-:W-:Y:S01]  /*14e0*/  UMOV UR7, 0x3f899999 ;  /* 0x3f89999900077882 */ /* 0x000fe20000000000 */
[----:B------:R-:W-:-:S05]  /*14f0*/  DADD R16, R16, R16 ;  /* 0x0000000010107229 */ /* 0x000fca0000000010 */
[----:B------:R-:W-:Y:S01]  /*1500*/  DFMA R18, R22, R18, UR6 ;  /* 0x0000000616127e2b */ /* 0x000fe20008000012 */
[----:B------:R-:W-:Y:S01]  /*1510*/  UMOV UR6, 0x55555555 ;  /* 0x5555555500067882 */ /* 0x000fe20000000000 */
[----:B------:R-:W-:Y:S01]  /*1520*/  UMOV UR7, 0x3fb55555 ;  /* 0x3fb5555500077882 */ /* 0x000fe20000000000 */
[----:B------:R-:W-:-:S05]  /*1530*/  DFMA R16, R12, -R10, R16 ;  /* 0x8000000a0c10722b */ /* 0x000fca0000000010 */
[----:B------:R-:W-:-:S03]  /*1540*/  DFMA R12, R22, R18, UR6 ;  /* 0x00000006160c7e2b */ /* 0x000fc60008000012 */
[----:B------:R-:W-:Y:S02]  /*1550*/  DMUL R14, R14, R16 ;  /* 0x000000100e0e7228 */ /* 0x000fe40000000000 */
[----:B------:R-:W-:-:S03]  /*1560*/  DMUL R16, R10, R10 ;  /* 0x0000000a0a107228 */ /* 0x000fc60000000000 */
[----:B------:R-:W-:Y:S01]  /*1570*/  DADD R20, -R12, UR6 ;  /* 0x000000060c147e29 */ /* 0x000fe20008000100 */
[----:B------:R-:W-:Y:S01]  /*1580*/  UMOV UR6, 0xb9e7b0 ;  /* 0x00b9e7b000067882 */ /* 0x000fe20000000000 */
[----:B------:R-:W-:-:S03]  /*1590*/  UMOV UR7, 0x3c46a4cb ;  /* 0x3c46a4cb00077882 */ /* 0x000fc60000000000 */
[----:B------:R-:W-:-:S03]  /*15a0*/  DFMA R24, R10, R10, -R16 ;  /* 0x0000000a0a18722b */ /* 0x000fc60000000810 */
[----:B------:R-:W-:Y:S02]  /*15b0*/  DFMA R18, R22, R18, R20 ;  /* 0x000000121612722b */ /* 0x000fe40000000014 */
[----:B------:R-:W-:Y:S01]  /*15c0*/  DMUL R20, R10, R16 ;  /* 0x000000100a147228 */ /* 0x000fe20000000000 */
[----:B------:R-:W-:Y:S02]  /*15d0*/  VIADD R23, R15, 0x100000 ;  /* 0x001000000f177836 */ /* 0x000fe40000000000 */
[----:B------:R-:W-:-:S03]  /*15e0*/  IMAD.MOV.U32 R22, RZ, RZ, R14 ;  /* 0x000000ffff167224 */ /* 0x000fc600078e000e */
[----:B------:R-:W-:Y:S01]  /*15f0*/  DADD R18, R18, -UR6 ;  /* 0x8000000612127e29 */ /* 0x000fe20008000000 */
[----:B------:R-:W-:Y:S01]  /*1600*/  UMOV UR6, 0x80000000 ;  /* 0x8000000000067882 */ /* 0x000fe20000000000 */
[----:B------:R-:W-:Y:S01]  /*1610*/  UMOV UR7, 0x43300000 ;  /* 0x4330000000077882 */ /* 0x000fe20000000000 */
[C---:B------:R-:W-:Y:S02]  /*1620*/  DFMA R22, R10.reuse, R22, R24 ;  /* 0x000000160a16722b */ /* 0x040fe40000000018 */
[----:B------:R-:W-:Y:S02]  /*1630*/  DFMA R24, R10, R16, -R20 ;  /* 0x000000100a18722b */ /* 0x000fe40000000814 */
[----:B------:R-:W-:Y:S01]  /*1640*/  DADD R8, R8, -UR6 ;  /* 0x8000000608087e29 */ /* 0x000fe20008000000 */
[----:B------:R-:W-:Y:S01]  /*1650*/  UMOV UR6, 0xfefa39ef ;  /* 0xfefa39ef00067882 */ /* 0x000fe20000000000 */
[----:B------:R-:W-:-:S04]  /*1660*/  UMOV UR7, 0x3fe62e42 ;  /* 0x3fe62e4200077882 */ /* 0x000fc80000000000 */
[----:B------:R-:W-:Y:S02]  /*1670*/  DFMA R24, R14, R16, R24 ;  /* 0x000000100e18722b */ /* 0x000fe40000000018 */
[----:B------:R-:W-:-:S06]  /*1680*/  DADD R16, R12, R18 ;  /* 0x000000000c107229 */ /* 0x000fcc0000000012 */
[----:B------:R-:W-:Y:S02]  /*1690*/  DFMA R22, R10, R22, R24 ;  /* 0x000000160a16722b */ /* 0x000fe40000000018 */
[----:B------:R-:W-:Y:S02]  /*16a0*/  DADD R24, R12, -R16 ;  /* 0x000000000c187229 */ /* 0x000fe40000000810 */
[----:B------:R-:W-:-:S06]  /*16b0*/  DMUL R12, R16, R20 ;  /* 0x00000014100c7228 */ /* 0x000fcc0000000000 */
[----:B------:R-:W-:Y:S02]  /*16c0*/  DADD R24, R18, R24 ;  /* 0x0000000012187229 */ /* 0x000fe40000000018 */
[----:B------:R-:W-:-:S08]  /*16d0*/  DFMA R18, R16, R20, -R12 ;  /* 0x000000141012722b */ /* 0x000fd0000000080c */
[----:B------:R-:W-:-:S08]  /*16e0*/  DFMA R18, R16, R22, R18 ;  /* 0x000000161012722b */ /* 0x000fd00000000012 */
[----:B------:R-:W-:-:S08]  /*16f0*/  DFMA R24, R24, R20, R18 ;  /* 0x000000141818722b */ /* 0x000fd00000000012 */
[----:B------:R-:W-:-:S08]  /*1700*/  DADD R18, R12, R24 ;  /* 0x000000000c127229 */ /* 0x000fd00000000018 */
[--C-:B------:R-:W-:Y:S02]  /*1710*/  DADD R16, R10, R18.reuse ;  /* 0x000000000a107229 */ /* 0x100fe40000000012 */
[----:B------:R-:W-:-:S06]  /*1720*/  DADD R12, R12, -R18 ;  /* 0x000000000c0c7229 */ /* 0x000fcc0000000812 */
[----:B------:R-:W-:Y:S02]  /*1730*/  DADD R10, R10, -R16 ;  /* 0x000000000a0a7229 */ /* 0x000fe40000000810 */
[----:B------:R-:W-:-:S06]  /*1740*/  DADD R12, R24, R12 ;  /* 0x00000000180c7229 */ /* 0x000fcc000000000c */
[----:B------:R-:W-:-:S08]  /*1750*/  DADD R10, R18, R10 ;  /* 0x00000000120a7229 */ /* 0x000fd0000000000a */
[----:B------:R-:W-:-:S08]  /*1760*/  DADD R10, R12, R10 ;  /* 0x000000000c0a7229 */ /* 0x000fd0000000000a */
[----:B------:R-:W-:-:S08]  /*1770*/  DADD R14, R14, R10 ;  /* 0x000000000e0e7229 */ /* 0x000fd0000000000a */
[----:B------:R-:W-:-:S08]  /*1780*/  DADD R10, R16, R14 ;  /* 0x00000000100a7229 */ /* 0x000fd0000000000e */
[--C-:B------:R-:W-:Y:S02]  /*1790*/  DFMA R2, R8, UR6, R10.reuse ;  /* 0x0000000608027c2b */ /* 0x100fe4000800000a */
[----:B------:R-:W-:-:S06]  /*17a0*/  DADD R16, R16, -R10 ;  /* 0x0000000010107229 */ /* 0x000fcc000000080a */
[----:B------:R-:W-:Y:S02]  /*17b0*/  DFMA R12, R8, -UR6, R2 ;  /* 0x80000006080c7c2b */ /* 0x000fe40008000002 */
[----:B------:R-:W-:-:S06]  /*17c0*/  DADD R16, R14, R16 ;  /* 0x000000000e107229 */ /* 0x000fcc0000000010 */
[----:B------:R-:W-:-:S08]  /*17d0*/  DADD R12, -R10, R12 ;  /* 0x000000000a0c7229 */ /* 0x000fd0000000010c */
[----:B------:R-:W-:-:S08]  /*17e0*/  DADD R12, R16, -R12 ;  /* 0x00000000100c7229 */ /* 0x000fd0000000080c */
[----:B------:R-:W-:-:S08]  /*17f0*/  DFMA R12, R8, UR8, R12 ;  /* 0x00000008080c7c2b */ /* 0x000fd0000800000c */
[----:B------:R-:W-:-:S08]  /*1800*/  DADD R8, R2, R12 ;  /* 0x0000000002087229 */ /* 0x000fd0000000000c */
[----:B------:R-:W-:Y:S02]  /*1810*/  DADD R10, R2, -R8 ;  /* 0x00000000020a7229 */ /* 0x000fe40000000808 */
[----:B------:R-:W-:-:S06]  /*1820*/  DMUL R2, R8, 2 ;  /* 0x4000000008027828 */ /* 0x000fcc0000000000 */
[----:B------:R-:W-:Y:S02]  /*1830*/  DADD R12, R12, R10 ;  /* 0x000000000c0c7229 */ /* 0x000fe4000000000a */
[----:B------:R-:W-:Y:S01]  /*1840*/  DFMA R8, R8, 2, -R2 ;  /* 0x400000000808782b */ /* 0x000fe20000000802 */
[----:B------:R-:W-:Y:S02]  /*1850*/  IMAD.MOV.U32 R10, RZ, RZ, 0x652b82fe ;  /* 0x652b82feff0a7424 */ /* 0x000fe400078e00ff */
[----:B------:R-:W-:-:S05]  /*1860*/  IMAD.MOV.U32 R11, RZ, RZ, 0x3ff71547 ;  /* 0x3ff71547ff0b7424 */ /* 0x000fca00078e00ff */
[----:B------:R-:W-:-:S08]  /*1870*/  DFMA R12, R12, 2, R8 ;  /* 0x400000000c0c782b */ /* 0x000fd00000000008 */
[----:B------:R-:W-:-:S08]  /*1880*/  DADD R8, R2, R12 ;  /* 0x0000000002087229 */ /* 0x000fd0000000000c */
[----:B------:R-:W-:Y:S02]  /*1890*/  DFMA R10, R8, R10, 6.75539944105574400000e+15 ;  /* 0x43380000080a742b */ /* 0x000fe4000000000a */
[----:B------:R-:W-:Y:S01]  /*18a0*/  FSETP.GEU.AND P0, PT, |R9|, 4.1917929649353027344, PT ;  /* 0x4086232b0900780b */ /* 0x000fe20003f0e200 */
[----:B------:R-:W-:-:S05]  /*18b0*/  DADD R2, R2, -R8 ;  /* 0x0000000002027229 */ /* 0x000fca0000000808 */
[----:B------:R-:W-:-:S03]  /*18c0*/  DADD R14, R10, -6.75539944105574400000e+15 ;  /* 0xc33800000a0e7429 */ /* 0x000fc60000000000 */
[----:B------:R-:W-:-:S05]  /*18d0*/  DADD R12, R12, R2 ;  /* 0x000000000c0c7229 */ /* 0x000fca0000000002 */
[----:B------:R-:W-:Y:S01]  /*18e0*/  DFMA R16, R14, -UR6, R8 ;  /* 0x800000060e107c2b */ /* 0x000fe20008000008 */
[----:B------:R-:W-:Y:S01]  /*18f0*/  UMOV UR6, 0x3b39803f ;  /* 0x3b39803f00067882 */ /* 0x000fe20000000000 */
[----:B------:R-:W-:-:S06]  /*1900*/  UMOV UR7, 0x3c7abc9e ;  /* 0x3c7abc9e00077882 */ /* 0x000fcc0000000000 */
[----:B------:R-:W-:Y:S01]  /*1910*/  DFMA R14, R14, -UR6, R16 ;  /* 0x800000060e0e7c2b */ /* 0x000fe20008000010 */
[----:B------:R-:W-:Y:S01]  /*1920*/  UMOV UR6, 0x69ce2bdf ;  /* 0x69ce2bdf00067882 */ /* 0x000fe20000000000 */
[----:B------:R-:W-:Y:S01]  /*1930*/  IMAD.MOV.U32 R16, RZ, RZ, -0x35dec16 ;  /* 0xfca213eaff107424 */ /* 0x000fe200078e00ff */
[----:B------:R-:W-:Y:S01]  /*1940*/  UMOV UR7, 0x3e5ade15 ;  /* 0x3e5ade1500077882 */ /* 0x000fe20000000000 */
[----:B------:R-:W-:-:S06]  /*1950*/  IMAD.MOV.U32 R17, RZ, RZ, 0x3e928af3 ;  /* 0x3e928af3ff117424 */ /* 0x000fcc00078e00ff */
        /* <DEDUP_REMOVED lines=24> */
[----:B------:R-:W-:-:S08]  /*1ae0*/  DFMA R16, R14, R16, UR6 ;  /* 0x000000060e107e2b */ /* 0x000fd00008000010 */
[----:B------:R-:W-:-:S08]  /*1af0*/  DFMA R16, R14, R16, 1 ;  /* 0x3ff000000e10742b */ /* 0x000fd00000000010 */
[----:B------:R-:W-:-:S10]  /*1b00*/  DFMA R14, R14, R16, 1 ;  /* 0x3ff000000e0e742b */ /* 0x000fd40000000010 */
[----:B------:R-:W-:Y:S01]  /*1b10*/  IMAD R3, R10, 0x100000, R15 ;  /* 0x001000000a037824 */ /* 0x000fe200078e020f */
[----:B------:R-:W-:Y:S01]  /*1b20*/  MOV R2, R14 ;  /* 0x0000000e00027202 */ /* 0x000fe20000000f00 */
[----:B------:R-:W-:Y:S06]  /*1b30*/  @!P0 BRA `(.L_x_27) ;  /* 0x0000000000308947 */ /* 0x000fec0003800000 */
[----:B------:R-:W-:Y:S01]  /*1b40*/  FSETP.GEU.AND P1, PT, |R9|, 4.2275390625, PT ;  /* 0x408748000900780b */ /* 0x000fe20003f2e200 */
[C---:B------:R-:W-:Y:S02]  /*1b50*/  DADD R16, R8.reuse, +INF ;  /* 0x7ff0000008107429 */ /* 0x040fe40000000000 */
[----:B------:R-:W-:-:S08]  /*1b60*/  DSETP.GEU.AND P0, PT, R8, RZ, PT ;  /* 0x000000ff0800722a */ /* 0x000fd00003f0e000 */
[----:B------:R-:W-:Y:S02]  /*1b70*/  FSEL R3, R17, RZ, P0 ;  /* 0x000000ff11037208 */ /* 0x000fe40000000000 */
[----:B------:R-:W-:-:S04]  /*1b80*/  @!P1 LEA.HI R2, R10, R10, RZ, 0x1 ;  /* 0x0000000a0a029211 */ /* 0x000fc800078f08ff */
[----:B------:R-:W-:Y:S02]  /*1b90*/  @!P1 SHF.R.S32.HI R9, RZ, 0x1, R2 ;  /* 0x00000001ff099819 */ /* 0x000fe40000011402 */
[----:B------:R-:W-:-:S03]  /*1ba0*/  FSEL R2, R16, RZ, P0 ;  /* 0x000000ff10027208 */ /* 0x000fc60000000000 */
[----:B------:R-:W-:Y:S02]  /*1bb0*/  @!P1 IMAD.IADD R8, R10, 0x1, -R9 ;  /* 0x000000010a089824 */ /* 0x000fe400078e0a09 */
[----:B------:R-:W-:-:S03]  /*1bc0*/  @!P1 IMAD R15, R9, 0x100000, R15 ;  /* 0x00100000090f9824 */ /* 0x000fc600078e020f */
[----:B------:R-:W-:Y:S01]  /*1bd0*/  @!P1 LEA R9, R8, 0x3ff00000, 0x14 ;  /* 0x3ff0000008099811 */ /* 0x000fe200078ea0ff */
[----:B------:R-:W-:-:S06]  /*1be0*/  @!P1 IMAD.MOV.U32 R8, RZ, RZ, RZ ;  /* 0x000000ffff089224 */ /* 0x000fcc00078e00ff */
[----:B------:R-:W-:-:S11]  /*1bf0*/  @!P1 DMUL R2, R14, R8 ;  /* 0x000000080e029228 */ /* 0x000fd60000000000 */
.L_x_27:
[----:B------:R-:W-:Y:S01]  /*1c00*/  DFMA R12, R12, R2, R2 ;  /* 0x000000020c0c722b */ /* 0x000fe20000000002 */
[----:B------:R-:W-:Y:S01]  /*1c10*/  IMAD.MOV.U32 R8, RZ, RZ, R0 ;  /* 0x000000ffff087224 */ /* 0x000fe200078e0000 */
[----:B------:R-:W-:Y:S01]  /*1c20*/  DSETP.NEU.AND P0, PT, |R2|, +INF , PT ;  /* 0x7ff000000200742a */ /* 0x000fe20003f0d200 */
[----:B------:R-:W-:-:S07]  /*1c30*/  IMAD.MOV.U32 R9, RZ, RZ, 0x0 ;  /* 0x00000000ff097424 */ /* 0x000fce00078e00ff */
[----:B------:R-:W-:Y:S02]  /*1c40*/  FSEL R2, R2, R12, !P0 ;  /* 0x0000000c02027208 */ /* 0x000fe40004000000 */
[----:B------:R-:W-:Y:S01]  /*1c50*/  FSEL R13, R3, R13, !P0 ;  /* 0x0000000d030d7208 */ /* 0x000fe20004000000 */
[----:B------:R-:W-:Y:S06]  /*1c60*/  RET.REL.NODEC R8 `(_Z6renderPfii) ;  /* 0xffffffe008e47950 */ /* 0x000fec0003c3ffff */
.L_x_28:
[----:B------:R-:W-:-:S00]  /*1c70*/  BRA `(.L_x_28) ;  /* 0xfffffffc00fc7947 */ /* 0x000fc0000383ffff */
[----:B------:R-:W-:-:S00]  /*1c80*/  NOP ;  /* 0x0000000000007918 */ /* 0x000fc00000000000 */
[----:B------:R-:W-:-:S00]  /*1c90*/  NOP ;  /* 0x0000000000007918 */ /* 0x000fc00000000000 */
[----:B------:R-:W-:-:S00]  /*1ca0*/  NOP ;  /* 0x0000000000007918 */ /* 0x000fc00000000000 */
[----:B------:R-:W-:-:S00]  /*1cb0*/  NOP ;  /* 0x0000000000007918 */ /* 0x000fc00000000000 */
[----:B------:R-:W-:-:S00]  /*1cc0*/  NOP ;  /* 0x0000000000007918 */ /* 0x000fc00000000000 */
[----:B------:R-:W-:-:S00]  /*1cd0*/  NOP ;  /* 0x0000000000007918 */ /* 0x000fc00000000000 */
[----:B------:R-:W-:-:S00]  /*1ce0*/  NOP ;  /* 0x0000000000007918 */ /* 0x000fc00000000000 */
[----:B------:R-:W-:-:S00]  /*1cf0*/  NOP ;  /* 0x0000000000007918 */ /* 0x000fc00000000000 */
.L_x_31:


//--------------------- .nv.shared.reserved.0     --------------------------
	.section	.nv.shared.reserved.0,"aw",@nobits
	.weak		__nv_reservedSMEM_offset_0_alias
	.size		__nv_reservedSMEM_offset_0_alias, 0, 64
	.other		__nv_reservedSMEM_offset_0_alias,@"STO_CUDA_RESERVED_SHARED STV_DEFAULT"
__nv_reservedSMEM_offset_0_alias:
	.zero		0
	.zero		64


//--------------------- .nv.constant0._Z6renderPfii --------------------------
	.section	.nv.constant0._Z6renderPfii,"a",@progbits
	.sectionflags	@""
	.align	4
.nv.constant0._Z6renderPfii:
	.zero		912


//--------------------- SYMBOLS --------------------------

	.type		.nv.reservedSmem.offset0,@object
	.size		.nv.reservedSmem.offset0,0x4
